//
// Generated by NVIDIA NVVM Compiler
//
// Compiler Build ID: CL-36424714
// Cuda compilation tools, release 13.0, V13.0.88
// Based on NVVM 20.0.0
//

.version 9.0
.target sm_100
.address_size 64

	// .globl	_Z15charCountKernelPKciPi
.extern .func  (.param .b32 func_retval0) vprintf
(
	.param .b64 vprintf_param_0,
	.param .b64 vprintf_param_1
)
;
.global .align 1 .b8 $str[33] = {67, 97, 110, 39, 116, 32, 117, 115, 101, 32, 78, 111, 110, 45, 65, 83, 67, 73, 73, 32, 99, 104, 97, 114, 97, 99, 116, 101, 114, 115, 46, 10};
.global .align 1 .b8 $str$1[48] = {78, 32, 105, 115, 32, 116, 111, 111, 32, 115, 109, 97, 108, 108, 46, 32, 73, 110, 99, 114, 101, 97, 115, 101, 32, 78, 40, 37, 100, 41, 32, 116, 111, 32, 97, 116, 32, 108, 101, 97, 115, 116, 32, 37, 100, 46, 10};

.visible .entry _Z15charCountKernelPKciPi(
	.param .u64 .ptr .align 1 _Z15charCountKernelPKciPi_param_0,
	.param .u32 _Z15charCountKernelPKciPi_param_1,
	.param .u64 .ptr .align 1 _Z15charCountKernelPKciPi_param_2
)
{
	.reg .pred 	%p<3>;
	.reg .b16 	%rs<2>;
	.reg .b32 	%r<10>;
	.reg .b64 	%rd<12>;

	ld.param.u64 	%rd2, [_Z15charCountKernelPKciPi_param_0];
	ld.param.s32 	%rd4, [_Z15charCountKernelPKciPi_param_1];
	ld.param.u64 	%rd3, [_Z15charCountKernelPKciPi_param_2];
	mov.u32 	%r1, %ctaid.x;
	mov.u32 	%r2, %ntid.x;
	mov.u32 	%r3, %tid.x;
	mad.lo.s32 	%r4, %r1, %r2, %r3;
	cvt.u64.u32 	%rd1, %r4;
	setp.ge.s64 	%p1, %rd1, %rd4;
	@%p1 bra 	$L__BB0_4;
	cvta.to.global.u64 	%rd5, %rd2;
	add.s64 	%rd6, %rd5, %rd1;
	ld.global.s8 	%rs1, [%rd6];
	setp.gt.s16 	%p2, %rs1, -1;
	@%p2 bra 	$L__BB0_3;
	mov.u64 	%rd10, $str;
	cvta.global.u64 	%rd11, %rd10;
	{ // callseq 0, 0
	.param .b64 param0;
	st.param.b64 	[param0], %rd11;
	.param .b64 param1;
	st.param.b64 	[param1], 0;
	.param .b32 retval0;
	call.uni (retval0), 
	vprintf, 
	(
	param0, 
	param1
	);
	ld.param.b32 	%r8, [retval0];
	} // callseq 0
	bra.uni 	$L__BB0_4;
$L__BB0_3:
	cvta.to.global.u64 	%rd7, %rd3;
	cvt.u32.u16 	%r5, %rs1;
	and.b32  	%r6, %r5, 255;
	mul.wide.u32 	%rd8, %r6, 4;
	add.s64 	%rd9, %rd7, %rd8;
	atom.global.add.u32 	%r7, [%rd9], 1;
$L__BB0_4:
	ret;

}
	// .globl	_Z12encodeKernelPKciPcS1_ii
.visible .entry _Z12encodeKernelPKciPcS1_ii(
	.param .u64 .ptr .align 1 _Z12encodeKernelPKciPcS1_ii_param_0,
	.param .u32 _Z12encodeKernelPKciPcS1_ii_param_1,
	.param .u64 .ptr .align 1 _Z12encodeKernelPKciPcS1_ii_param_2,
	.param .u64 .ptr .align 1 _Z12encodeKernelPKciPcS1_ii_param_3,
	.param .u32 _Z12encodeKernelPKciPcS1_ii_param_4,
	.param .u32 _Z12encodeKernelPKciPcS1_ii_param_5
)
{
	.local .align 16 .b8 	__local_depot1[50016];
	.reg .b64 	%SP;
	.reg .b64 	%SPL;
	.reg .pred 	%p<19>;
	.reg .b16 	%rs<10>;
	.reg .b32 	%r<65>;
	.reg .b64 	%rd<60>;

	mov.u64 	%SPL, __local_depot1;
	cvta.local.u64 	%SP, %SPL;
	ld.param.u64 	%rd30, [_Z12encodeKernelPKciPcS1_ii_param_0];
	ld.param.s32 	%rd6, [_Z12encodeKernelPKciPcS1_ii_param_1];
	ld.param.u64 	%rd31, [_Z12encodeKernelPKciPcS1_ii_param_2];
	ld.param.u64 	%rd32, [_Z12encodeKernelPKciPcS1_ii_param_3];
	ld.param.u32 	%r30, [_Z12encodeKernelPKciPcS1_ii_param_4];
	ld.param.u32 	%r31, [_Z12encodeKernelPKciPcS1_ii_param_5];
	cvta.to.global.u64 	%rd1, %rd32;
	cvta.to.global.u64 	%rd2, %rd31;
	add.u64 	%rd3, %SPL, 0;
	mov.u32 	%r32, %ctaid.x;
	mov.u32 	%r33, %ntid.x;
	mov.u32 	%r34, %tid.x;
	mad.lo.s32 	%r35, %r32, %r33, %r34;
	cvt.u64.u32 	%rd34, %r35;
	cvt.s64.s32 	%rd4, %r31;
	mul.lo.s64 	%rd5, %rd4, %rd34;
	setp.ge.s64 	%p1, %rd5, %rd6;
	setp.lt.s64 	%p2, %rd5, 0;
	and.pred  	%p3, %p1, %p2;
	@%p3 bra 	$L__BB1_22;
	add.s64 	%rd35, %rd5, %rd4;
	min.s64 	%rd7, %rd35, %rd6;
	setp.gt.s32 	%p4, %r31, 6250;
	@%p4 bra 	$L__BB1_23;
	setp.ge.s64 	%p5, %rd5, %rd7;
	mov.b32 	%r60, 0;
	@%p5 bra 	$L__BB1_15;
	add.s32 	%r1, %r30, 1;
	add.s64 	%rd8, %rd3, 1;
	cvta.to.global.u64 	%rd9, %rd30;
	mov.b32 	%r60, 0;
	mov.u64 	%rd54, %rd5;
$L__BB1_4:
	add.s64 	%rd36, %rd9, %rd54;
	ld.global.s8 	%r39, [%rd36];
	mul.lo.s32 	%r3, %r1, %r39;
	cvt.s64.s32 	%rd37, %r3;
	add.s64 	%rd11, %rd1, %rd37;
	mov.b32 	%r54, 0;
$L__BB1_5:
	mov.u32 	%r4, %r54;
	cvt.u64.u32 	%rd38, %r4;
	add.s64 	%rd39, %rd11, %rd38;
	ld.global.u8 	%rs1, [%rd39];
	setp.ne.s16 	%p6, %rs1, 0;
	add.s32 	%r54, %r4, 1;
	@%p6 bra 	$L__BB1_5;
	setp.eq.s32 	%p7, %r4, 0;
	@%p7 bra 	$L__BB1_14;
	and.b32  	%r6, %r4, 3;
	setp.lt.u32 	%p8, %r4, 4;
	mov.b32 	%r58, 0;
	mov.u32 	%r57, %r60;
	@%p8 bra 	$L__BB1_10;
	and.b32  	%r58, %r4, 2147483644;
	and.b32  	%r42, %r4, -4;
	neg.s32 	%r55, %r42;
	add.s64 	%rd55, %rd11, 3;
	mov.u32 	%r57, %r60;
$L__BB1_9:
	cvt.s64.s32 	%rd42, %r57;
	add.s64 	%rd43, %rd8, %rd42;
	ld.global.u8 	%rs2, [%rd55+-3];
	st.local.u8 	[%rd43+-1], %rs2;
	ld.global.u8 	%rs3, [%rd55+-2];
	st.local.u8 	[%rd43], %rs3;
	ld.global.u8 	%rs4, [%rd55+-1];
	st.local.u8 	[%rd43+1], %rs4;
	ld.global.u8 	%rs5, [%rd55];
	add.s32 	%r57, %r57, 4;
	st.local.u8 	[%rd43+2], %rs5;
	add.s32 	%r55, %r55, 4;
	add.s64 	%rd55, %rd55, 4;
	setp.ne.s32 	%p9, %r55, 0;
	@%p9 bra 	$L__BB1_9;
$L__BB1_10:
	setp.eq.s32 	%p10, %r6, 0;
	mov.u32 	%r60, %r57;
	@%p10 bra 	$L__BB1_14;
	cvt.u64.u32 	%rd44, %r58;
	add.s64 	%rd15, %rd11, %rd44;
	ld.global.u8 	%rs6, [%rd15];
	add.s32 	%r60, %r57, 1;
	cvt.s64.s32 	%rd45, %r57;
	add.s64 	%rd16, %rd3, %rd45;
	st.local.u8 	[%rd16], %rs6;
	setp.eq.s32 	%p11, %r6, 1;
	@%p11 bra 	$L__BB1_14;
	ld.global.u8 	%rs7, [%rd15+1];
	add.s32 	%r60, %r57, 2;
	st.local.u8 	[%rd16+1], %rs7;
	setp.eq.s32 	%p12, %r6, 2;
	@%p12 bra 	$L__BB1_14;
	ld.global.u8 	%rs8, [%rd15+2];
	add.s32 	%r60, %r57, 3;
	st.local.u8 	[%rd16+2], %rs8;
$L__BB1_14:
	add.s64 	%rd54, %rd54, 1;
	setp.lt.s64 	%p13, %rd54, %rd7;
	@%p13 bra 	$L__BB1_4;
$L__BB1_15:
	cvt.s64.s32 	%rd46, %r30;
	mul.lo.s64 	%rd18, %rd5, %rd46;
	setp.lt.s32 	%p14, %r60, 1;
	@%p14 bra 	$L__BB1_22;
	and.b32  	%r21, %r60, 3;
	setp.lt.u32 	%p15, %r60, 4;
	mov.b32 	%r63, 0;
	@%p15 bra 	$L__BB1_19;
	and.b32  	%r63, %r60, 2147483644;
	neg.s32 	%r62, %r63;
	add.s64 	%rd47, %rd18, %rd2;
	add.s64 	%rd56, %rd47, 3;
	mov.u64 	%rd57, %rd3;
$L__BB1_18:
	ld.local.u32 	%r44, [%rd57];
	bfe.u32 	%r45, %r44, 0, 8;
	bfe.u32 	%r46, %r44, 8, 8;
	bfe.u32 	%r47, %r44, 16, 8;
	bfe.u32 	%r48, %r44, 24, 8;
	st.global.u8 	[%rd56+-3], %r45;
	st.global.u8 	[%rd56+-2], %r46;
	st.global.u8 	[%rd56+-1], %r47;
	st.global.u8 	[%rd56], %r48;
	add.s32 	%r62, %r62, 4;
	add.s64 	%rd57, %rd57, 4;
	add.s64 	%rd56, %rd56, 4;
	setp.ne.s32 	%p16, %r62, 0;
	@%p16 bra 	$L__BB1_18;
$L__BB1_19:
	setp.eq.s32 	%p17, %r21, 0;
	@%p17 bra 	$L__BB1_22;
	cvt.u64.u32 	%rd48, %r63;
	add.s64 	%rd49, %rd18, %rd48;
	add.s64 	%rd59, %rd2, %rd49;
	add.s64 	%rd58, %rd3, %rd48;
	neg.s32 	%r64, %r21;
$L__BB1_21:
	.pragma "nounroll";
	ld.local.u8 	%rs9, [%rd58];
	st.global.u8 	[%rd59], %rs9;
	add.s64 	%rd59, %rd59, 1;
	add.s64 	%rd58, %rd58, 1;
	add.s32 	%r64, %r64, 1;
	setp.ne.s32 	%p18, %r64, 0;
	@%p18 bra 	$L__BB1_21;
$L__BB1_22:
	ret;
$L__BB1_23:
	shl.b32 	%r49, %r31, 3;
	add.u64 	%rd50, %SP, 50000;
	add.u64 	%rd51, %SPL, 50000;
	mov.b32 	%r50, 50000;
	st.local.v2.u32 	[%rd51], {%r50, %r49};
	mov.u64 	%rd52, $str$1;
	cvta.global.u64 	%rd53, %rd52;
	{ // callseq 1, 0
	.param .b64 param0;
	st.param.b64 	[param0], %rd53;
	.param .b64 param1;
	st.param.b64 	[param1], %rd50;
	.param .b32 retval0;
	call.uni (retval0), 
	vprintf, 
	(
	param0, 
	param1
	);
	ld.param.b32 	%r51, [retval0];
	} // callseq 1
	bra.uni 	$L__BB1_22;

}


// ===== COMPILED SASS (sm_100) =====

	.target	sm_100

	.elftype	@"ET_EXEC"


//--------------------- .note.nv.tkinfo           --------------------------
	.section	.note.nv.tkinfo,"",@"SHT_NOTE"
	.sectionflags	@"SHF_NOTE_NV_TKINFO"
	.tkinfo
        /*0018*/ 	.word	0x00000002
        /*0030*/ 	.string	""
        /*0030*/ 	.string	"ptxas"
        /*0030*/ 	.string	"Cuda compilation tools, release 13.0, V13.0.88"
        /*0030*/ 	.string	"Build cuda_13.0.r13.0/compiler.36424714_0"
        /*0030*/ 	.string	"-arch sm_100 -m 64 "



//--------------------- .note.nv.cuinfo           --------------------------
	.section	.note.nv.cuinfo,"",@"SHT_NOTE"
	.sectionflags	@"SHF_NOTE_NV_CUINFO"
        /*0018*/ 	.short	0x0002
        /*001a*/ 	.short	0x0064
        /*001c*/ 	.short	0x0082
	.zero		2


//--------------------- .nv.info                  --------------------------
	.section	.nv.info,"",@"SHT_CUDA_INFO"
	.align	4


	//----- nvinfo : EIATTR_REGCOUNT
	.align		4
        /*0000*/ 	.byte	0x04, 0x2f
        /*0002*/ 	.short	(.L_3 - .L_2)
	.align		4
.L_2:
        /*0004*/ 	.word	index@(_Z15charCountKernelPKciPi)
        /*0008*/ 	.word	0x00000018


	//----- nvinfo : EIATTR_FRAME_SIZE
	.align		4
.L_3:
        /*000c*/ 	.byte	0x04, 0x11
        /*000e*/ 	.short	(.L_5 - .L_4)
	.align		4
.L_4:
        /*0010*/ 	.word	index@(_Z15charCountKernelPKciPi)
        /*0014*/ 	.word	0x00000000


	//----- nvinfo : EIATTR_REGCOUNT
	.align		4
.L_5:
        /*0018*/ 	.byte	0x04, 0x2f
        /*001a*/ 	.short	(.L_7 - .L_6)
	.align		4
.L_6:
        /*001c*/ 	.word	index@(_Z12encodeKernelPKciPcS1_ii)
        /*0020*/ 	.word	0x00000020


	//----- nvinfo : EIATTR_FRAME_SIZE
	.align		4
.L_7:
        /*0024*/ 	.byte	0x04, 0x11
        /*0026*/ 	.short	(.L_9 - .L_8)
	.align		4
.L_8:
        /*0028*/ 	.word	index@(_Z12encodeKernelPKciPcS1_ii)
        /*002c*/ 	.word	0x0000c360


	//----- nvinfo : EIATTR_MIN_STACK_SIZE
	.align		4
.L_9:
        /*0030*/ 	.byte	0x04, 0x12
        /*0032*/ 	.short	(.L_11 - .L_10)
	.align		4
.L_10:
        /*0034*/ 	.word	index@(_Z12encodeKernelPKciPcS1_ii)
        /*0038*/ 	.word	0x0000c360


	//----- nvinfo : EIATTR_MIN_STACK_SIZE
	.align		4
.L_11:
        /*003c*/ 	.byte	0x04, 0x12
        /*003e*/ 	.short	(.L_13 - .L_12)
	.align		4
.L_12:
        /*0040*/ 	.word	index@(_Z15charCountKernelPKciPi)
        /*0044*/ 	.word	0x00000000
.L_13:


//--------------------- .nv.compat                --------------------------
	.section	.nv.compat,"",@"SHT_CUDA_COMPAT_INFO"
	.align	4
        /*0000*/ 	.byte	0x02, 0x09, 0x00, 0x00, 0x02, 0x02, 0x01, 0x00, 0x02, 0x05, 0x05, 0x00, 0x03, 0x07, 0x01, 0x01
        /*0010*/ 	.byte	0x02, 0x03, 0x00, 0x00, 0x02, 0x06, 0x01, 0x00, 0x04, 0x0b, 0x08, 0x00, 0x09, 0x00, 0x00, 0x00
        /*0020*/ 	.byte	0x00, 0x00, 0x00, 0x00


//--------------------- .nv.info._Z12encodeKernelPKciPcS1_ii --------------------------
	.section	.nv.info._Z12encodeKernelPKciPcS1_ii,"",@"SHT_CUDA_INFO"
	.sectionflags	@""
	.align	4


	//----- nvinfo : EIATTR_CUDA_API_VERSION
	.align		4
        /*0000*/ 	.byte	0x04, 0x37
        /*0002*/ 	.short	(.L_15 - .L_14)
.L_14:
        /*0004*/ 	.word	0x00000082


	//----- nvinfo : EIATTR_KPARAM_INFO
	.align		4
.L_15:
        /*0008*/ 	.byte	0x04, 0x17
        /*000a*/ 	.short	(.L_17 - .L_16)
.L_16:
        /*000c*/ 	.word	0x00000000
        /*0010*/ 	.short	0x0005
        /*0012*/ 	.short	0x0024
        /*0014*/ 	.byte	0x00, 0xf0, 0x11, 0x00


	//----- nvinfo : EIATTR_KPARAM_INFO
	.align		4
.L_17:
        /*0018*/ 	.byte	0x04, 0x17
        /*001a*/ 	.short	(.L_19 - .L_18)
.L_18:
        /*001c*/ 	.word	0x00000000
        /*0020*/ 	.short	0x0004
        /*0022*/ 	.short	0x0020
        /*0024*/ 	.byte	0x00, 0xf0, 0x11, 0x00


	//----- nvinfo : EIATTR_KPARAM_INFO
	.align		4
.L_19:
        /*0028*/ 	.byte	0x04, 0x17
        /*002a*/ 	.short	(.L_21 - .L_20)
.L_20:
        /*002c*/ 	.word	0x00000000
        /*0030*/ 	.short	0x0003
        /*0032*/ 	.short	0x0018
        /*0034*/ 	.byte	0x00, 0xf5, 0x21, 0x00


	//----- nvinfo : EIATTR_KPARAM_INFO
	.align		4
.L_21:
        /*0038*/ 	.byte	0x04, 0x17
        /*003a*/ 	.short	(.L_23 - .L_22)
.L_22:
        /*003c*/ 	.word	0x00000000
        /*0040*/ 	.short	0x0002
        /*0042*/ 	.short	0x0010
        /*0044*/ 	.byte	0x00, 0xf5, 0x21, 0x00


	//----- nvinfo : EIATTR_KPARAM_INFO
	.align		4
.L_23:
        /*0048*/ 	.byte	0x04, 0x17
        /*004a*/ 	.short	(.L_25 - .L_24)
.L_24:
        /*004c*/ 	.word	0x00000000
        /*0050*/ 	.short	0x0001
        /*0052*/ 	.short	0x0008
        /*0054*/ 	.byte	0x00, 0xf0, 0x11, 0x00


	//----- nvinfo : EIATTR_KPARAM_INFO
	.align		4
.L_25:
        /*0058*/ 	.byte	0x04, 0x17
        /*005a*/ 	.short	(.L_27 - .L_26)
.L_26:
        /*005c*/ 	.word	0x00000000
        /*0060*/ 	.short	0x0000
        /*0062*/ 	.short	0x0000
        /*0064*/ 	.byte	0x00, 0xf5, 0x21, 0x00


	//----- nvinfo : EIATTR_SPARSE_MMA_MASK
	.align		4
.L_27:
        /*0068*/ 	.byte	0x03, 0x50
        /*006a*/ 	.short	0x0000


	//----- nvinfo : EIATTR_MAXREG_COUNT
	.align		4
        /*006c*/ 	.byte	0x03, 0x1b
        /*006e*/ 	.short	0x00ff


	//----- nvinfo : EIATTR_EXTERNS
	.align		4
        /*0070*/ 	.byte	0x04, 0x0f
        /*0072*/ 	.short	(.L_29 - .L_28)


	//   ....[0]....
	.align		4
.L_28:
        /*0074*/ 	.word	index@(vprintf)


	//----- nvinfo : EIATTR_MERCURY_ISA_VERSION
	.align		4
.L_29:
        /*0078*/ 	.byte	0x03, 0x5f
        /*007a*/ 	.short	0x0101


	//----- nvinfo : EIATTR_VRC_CTA_INIT_COUNT
	.align		4
        /*007c*/ 	.byte	0x02, 0x4a
	.zero		1
	.zero		1


	//----- nvinfo : EIATTR_SYSCALL_OFFSETS
	.align		4
        /*0080*/ 	.byte	0x04, 0x46
        /*0082*/ 	.short	(.L_31 - .L_30)


	//   ....[0]....
.L_30:
        /*0084*/ 	.word	0x00001630


	//----- nvinfo : EIATTR_EXIT_INSTR_OFFSETS
	.align		4
.L_31:
        /*0088*/ 	.byte	0x04, 0x1c
        /*008a*/ 	.short	(.L_33 - .L_32)


	//   ....[0]....
.L_32:
        /*008c*/ 	.word	0x00000120


	//   ....[1]....
        /*0090*/ 	.word	0x00000cd0


	//   ....[2]....
        /*0094*/ 	.word	0x00001470


	//   ....[3]....
        /*0098*/ 	.word	0x00001570


	//   ....[4]....
        /*009c*/ 	.word	0x00001640


	//----- nvinfo : EIATTR_CRS_STACK_SIZE
	.align		4
.L_33:
        /*00a0*/ 	.byte	0x04, 0x1e
        /*00a2*/ 	.short	(.L_35 - .L_34)
.L_34:
        /*00a4*/ 	.word	0x00000000


	//----- nvinfo : EIATTR_CBANK_PARAM_SIZE
	.align		4
.L_35:
        /*00a8*/ 	.byte	0x03, 0x19
        /*00aa*/ 	.short	0x0028


	//----- nvinfo : EIATTR_PARAM_CBANK
	.align		4
        /*00ac*/ 	.byte	0x04, 0x0a
        /*00ae*/ 	.short	(.L_37 - .L_36)
	.align		4
.L_36:
        /*00b0*/ 	.word	index@(.nv.constant0._Z12encodeKernelPKciPcS1_ii)
        /*00b4*/ 	.short	0x0380
        /*00b6*/ 	.short	0x0028


	//----- nvinfo : EIATTR_SW_WAR
	.align		4
.L_37:
        /*00b8*/ 	.byte	0x04, 0x36
        /*00ba*/ 	.short	(.L_39 - .L_38)
.L_38:
        /*00bc*/ 	.word	0x00000008
.L_39:


//--------------------- .nv.info._Z15charCountKernelPKciPi --------------------------
	.section	.nv.info._Z15charCountKernelPKciPi,"",@"SHT_CUDA_INFO"
	.sectionflags	@""
	.align	4


	//----- nvinfo : EIATTR_CUDA_API_VERSION
	.align		4
        /*0000*/ 	.byte	0x04, 0x37
        /*0002*/ 	.short	(.L_41 - .L_40)
.L_40:
        /*0004*/ 	.word	0x00000082


	//----- nvinfo : EIATTR_KPARAM_INFO
	.align		4
.L_41:
        /*0008*/ 	.byte	0x04, 0x17
        /*000a*/ 	.short	(.L_43 - .L_42)
.L_42:
        /*000c*/ 	.word	0x00000000
        /*0010*/ 	.short	0x0002
        /*0012*/ 	.short	0x0010
        /*0014*/ 	.byte	0x00, 0xf5, 0x21, 0x00


	//----- nvinfo : EIATTR_KPARAM_INFO
	.align		4
.L_43:
        /*0018*/ 	.byte	0x04, 0x17
        /*001a*/ 	.short	(.L_45 - .L_44)
.L_44:
        /*001c*/ 	.word	0x00000000
        /*0020*/ 	.short	0x0001
        /*0022*/ 	.short	0x0008
        /*0024*/ 	.byte	0x00, 0xf0, 0x11, 0x00


	//----- nvinfo : EIATTR_KPARAM_INFO
	.align		4
.L_45:
        /*0028*/ 	.byte	0x04, 0x17
        /*002a*/ 	.short	(.L_47 - .L_46)
.L_46:
        /*002c*/ 	.word	0x00000000
        /*0030*/ 	.short	0x0000
        /*0032*/ 	.short	0x0000
        /*0034*/ 	.byte	0x00, 0xf5, 0x21, 0x00


	//----- nvinfo : EIATTR_SPARSE_MMA_MASK
	.align		4
.L_47:
        /*0038*/ 	.byte	0x03, 0x50
        /*003a*/ 	.short	0x0000


	//----- nvinfo : EIATTR_MAXREG_COUNT
	.align		4
        /*003c*/ 	.byte	0x03, 0x1b
        /*003e*/ 	.short	0x00ff


	//----- nvinfo : EIATTR_EXTERNS
	.align		4
        /*0040*/ 	.byte	0x04, 0x0f
        /*0042*/ 	.short	(.L_49 - .L_48)


	//   ....[0]....
	.align		4
.L_48:
        /*0044*/ 	.word	index@(vprintf)


	//----- nvinfo : EIATTR_MERCURY_ISA_VERSION
	.align		4
.L_49:
        /*0048*/ 	.byte	0x03, 0x5f
        /*004a*/ 	.short	0x0101


	//----- nvinfo : EIATTR_VRC_CTA_INIT_COUNT
	.align		4
        /*004c*/ 	.byte	0x02, 0x4a
	.zero		1
	.zero		1


	//----- nvinfo : EIATTR_SYSCALL_OFFSETS
	.align		4
        /*0050*/ 	.byte	0x04, 0x46
        /*0052*/ 	.short	(.L_51 - .L_50)


	//   ....[0]....
.L_50:
        /*0054*/ 	.word	0x00000180


	//----- nvinfo : EIATTR_EXIT_INSTR_OFFSETS
	.align		4
.L_51:
        /*0058*/ 	.byte	0x04, 0x1c
        /*005a*/ 	.short	(.L_53 - .L_52)


	//   ....[0]....
.L_52:
        /*005c*/ 	.word	0x00000090


	//   ....[1]....
        /*0060*/ 	.word	0x00000190


	//   ....[2]....
        /*0064*/ 	.word	0x000001f0


	//----- nvinfo : EIATTR_CRS_STACK_SIZE
	.align		4
.L_53:
        /*0068*/ 	.byte	0x04, 0x1e
        /*006a*/ 	.short	(.L_55 - .L_54)
.L_54:
        /*006c*/ 	.word	0x00000000


	//----- nvinfo : EIATTR_CBANK_PARAM_SIZE
	.align		4
.L_55:
        /*0070*/ 	.byte	0x03, 0x19
        /*0072*/ 	.short	0x0018


	//----- nvinfo : EIATTR_PARAM_CBANK
	.align		4
        /*0074*/ 	.byte	0x04, 0x0a
        /*0076*/ 	.short	(.L_57 - .L_56)
	.align		4
.L_56:
        /*0078*/ 	.word	index@(.nv.constant0._Z15charCountKernelPKciPi)
        /*007c*/ 	.short	0x0380
        /*007e*/ 	.short	0x0018


	//----- nvinfo : EIATTR_SW_WAR
	.align		4
.L_57:
        /*0080*/ 	.byte	0x04, 0x36
        /*0082*/ 	.short	(.L_59 - .L_58)
.L_58:
        /*0084*/ 	.word	0x00000008
.L_59:


//--------------------- .nv.callgraph             --------------------------
	.section	.nv.callgraph,"",@"SHT_CUDA_CALLGRAPH"
	.align	4
	.sectionentsize	8
	.align		4
        /*0000*/ 	.word	0x00000000
	.align		4
        /*0004*/ 	.word	0xffffffff
	.align		4
        /*0008*/ 	.word	index@(_Z12encodeKernelPKciPcS1_ii)
	.align		4
        /*000c*/ 	.word	index@(vprintf)
	.align		4
        /*0010*/ 	.word	index@(_Z15charCountKernelPKciPi)
	.align		4
        /*0014*/ 	.word	index@(vprintf)
	.align		4
        /*0018*/ 	.word	0x00000000
	.align		4
        /*001c*/ 	.word	0xfffffffe
	.align		4
        /*0020*/ 	.word	0x00000000
	.align		4
        /*0024*/ 	.word	0xfffffffd
	.align		4
        /*0028*/ 	.word	0x00000000
	.align		4
        /*002c*/ 	.word	0xfffffffc


//--------------------- .nv.constant4             --------------------------
	.section	.nv.constant4,"a",@progbits
	.align	8
	.align		8
.nv.constant4:
        /*0000*/ 	.dword	vprintf
	.align		8
        /*0008*/ 	.dword	$str
	.align		8
        /*0010*/ 	.dword	$str$1


//--------------------- .text._Z12encodeKernelPKciPcS1_ii --------------------------
	.section	.text._Z12encodeKernelPKciPcS1_ii,"ax",@progbits
	.align	128
        .global         _Z12encodeKernelPKciPcS1_ii
        .type           _Z12encodeKernelPKciPcS1_ii,@function
        .size           _Z12encodeKernelPKciPcS1_ii,(.L_x_32 - _Z12encodeKernelPKciPcS1_ii)
        .other          _Z12encodeKernelPKciPcS1_ii,@"STO_CUDA_ENTRY STV_DEFAULT"
_Z12encodeKernelPKciPcS1_ii:
.text._Z12encodeKernelPKciPcS1_ii:
[----:B------:R-:W0:Y:S01]  /*0000*/  LDC R1, c[0x0][0x37c] ;  /* 0x0000df00ff017b82 */ /* 0x000e220000000800 */
[----:B------:R-:W1:Y:S01]  /*0010*/  S2R R3, SR_TID.X ;  /* 0x0000000000037919 */ /* 0x000e620000002100 */
[----:B------:R-:W2:Y:S06]  /*0020*/  LDCU UR4, c[0x0][0x2fc] ;  /* 0x00005f80ff0477ac */ /* 0x000eac0008000800 */
[----:B------:R-:W3:Y:S01]  /*0030*/  LDC R5, c[0x0][0x3a4] ;  /* 0x0000e900ff057b82 */ /* 0x000ee20000000800 */
[----:B0-----:R-:W-:Y:S01]  /*0040*/  VIADD R1, R1, 0xffff3ca0 ;  /* 0xffff3ca001017836 */ /* 0x001fe20000000000 */
[----:B------:R-:W0:Y:S06]  /*0050*/  LDCU UR6, c[0x0][0x388] ;  /* 0x00007100ff0677ac */ /* 0x000e2c0008000800 */
[----:B------:R-:W1:Y:S08]  /*0060*/  S2UR UR5, SR_CTAID.X ;  /* 0x00000000000579c3 */ /* 0x000e700000002500 */
[----:B------:R-:W1:Y:S01]  /*0070*/  LDC R2, c[0x0][0x360] ;  /* 0x0000d800ff027b82 */ /* 0x000e620000000800 */
[----:B---3--:R-:W-:-:S07]  /*0080*/  SHF.R.S32.HI R0, RZ, 0x1f, R5 ;  /* 0x0000001fff007819 */ /* 0x008fce0000011405 */
[----:B------:R-:W3:Y:S01]  /*0090*/  LDC R6, c[0x0][0x2f8] ;  /* 0x0000be00ff067b82 */ /* 0x000ee20000000800 */
[----:B-1----:R-:W-:Y:S01]  /*00a0*/  IMAD R2, R2, UR5, R3 ;  /* 0x0000000502027c24 */ /* 0x002fe2000f8e0203 */
[----:B0-----:R-:W-:-:S03]  /*00b0*/  USHF.R.S32.HI UR5, URZ, 0x1f, UR6 ;  /* 0x0000001fff057899 */ /* 0x001fc60008011406 */
[----:B------:R-:W-:Y:S02]  /*00c0*/  IMAD R7, R0, R2, RZ ;  /* 0x0000000200077224 */ /* 0x000fe400078e02ff */
[----:B------:R-:W-:-:S04]  /*00d0*/  IMAD.WIDE.U32 R2, R2, R5, RZ ;  /* 0x0000000502027225 */ /* 0x000fc800078e00ff */
[----:B------:R-:W-:Y:S01]  /*00e0*/  IMAD.IADD R7, R3, 0x1, R7 ;  /* 0x0000000103077824 */ /* 0x000fe200078e0207 */
[----:B------:R-:W-:-:S04]  /*00f0*/  ISETP.GE.U32.AND P0, PT, R2, UR6, PT ;  /* 0x0000000602007c0c */ /* 0x000fc8000bf06070 */
[C---:B------:R-:W-:Y:S02]  /*0100*/  ISETP.GE.AND P1, PT, R7.reuse, RZ, PT ;  /* 0x000000ff0700720c */ /* 0x040fe40003f26270 */
[----:B------:R-:W-:-:S13]  /*0110*/  ISETP.GE.AND.EX P0, PT, R7, UR5, PT, P0 ;  /* 0x0000000507007c0c */ /* 0x000fda000bf06300 */
[----:B--23--:R-:W-:Y:S05]  /*0120*/  @!P1 EXIT P0 ;  /* 0x000000000000994d */ /* 0x00cfea0000000000 */
[----:B------:R-:W-:Y:S02]  /*0130*/  ISETP.GT.AND P1, PT, R5, 0x186a, PT ;  /* 0x0000186a0500780c */ /* 0x000fe40003f24270 */
[----:B------:R-:W-:-:S05]  /*0140*/  IADD3 R9, P0, PT, R2, R5, RZ ;  /* 0x0000000502097210 */ /* 0x000fca0007f1e0ff */
[----:B------:R-:W-:Y:S01]  /*0150*/  IMAD.X R0, R0, 0x1, R7, P0 ;  /* 0x0000000100007824 */ /* 0x000fe200000e0607 */
[----:B------:R-:W-:-:S04]  /*0160*/  ISETP.LT.U32.AND P0, PT, R9, UR6, PT ;  /* 0x0000000609007c0c */ /* 0x000fc8000bf01070 */
[----:B------:R-:W-:-:S04]  /*0170*/  ISETP.LT.AND.EX P0, PT, R0, UR5, PT, P0 ;  /* 0x0000000500007c0c */ /* 0x000fc8000bf01300 */
[----:B------:R-:W-:Y:S02]  /*0180*/  SEL R9, R9, UR6, P0 ;  /* 0x0000000609097c07 */ /* 0x000fe40008000000 */
[----:B------:R-:W-:Y:S01]  /*0190*/  SEL R8, R0, UR5, P0 ;  /* 0x0000000500087c07 */ /* 0x000fe20008000000 */
[----:B------:R-:W-:Y:S06]  /*01a0*/  @P1 BRA `(.L_x_0) ;  /* 0x0000001000f41947 */ /* 0x000fec0003800000 */
[----:B------:R-:W-:Y:S01]  /*01b0*/  ISETP.GE.U32.AND P0, PT, R2, R9, PT ;  /* 0x000000090200720c */ /* 0x000fe20003f06070 */
[----:B------:R-:W0:Y:S01]  /*01c0*/  LDCU.64 UR4, c[0x0][0x358] ;  /* 0x00006b00ff0477ac */ /* 0x000e220008000a00 */
[----:B------:R-:W-:Y:S01]  /*01d0*/  BSSY.RECONVERGENT B0, `(.L_x_1) ;  /* 0x00000a8000007945 */ /* 0x000fe20003800200 */
[----:B------:R-:W-:Y:S01]  /*01e0*/  IMAD.MOV.U32 R6, RZ, RZ, RZ ;  /* 0x000000ffff067224 */ /* 0x000fe200078e00ff */
[----:B------:R-:W-:-:S13]  /*01f0*/  ISETP.GE.AND.EX P0, PT, R7, R8, PT, P0 ;  /* 0x000000080700720c */ /* 0x000fda0003f06300 */
[----:B------:R-:W-:Y:S05]  /*0200*/  @P0 BRA `(.L_x_2) ;  /* 0x0000000800900947 */ /* 0x000fea0003800000 */
[----:B------:R-:W1:Y:S01]  /*0210*/  LDC R12, c[0x0][0x3a0] ;  /* 0x0000e800ff0c7b82 */ /* 0x000e620000000800 */
[----:B------:R-:W-:Y:S02]  /*0220*/  IMAD.MOV.U32 R6, RZ, RZ, RZ ;  /* 0x000000ffff067224 */ /* 0x000fe400078e00ff */
[----:B------:R-:W-:Y:S02]  /*0230*/  IMAD.MOV.U32 R10, RZ, RZ, R2 ;  /* 0x000000ffff0a7224 */ /* 0x000fe400078e0002 */
[----:B------:R-:W-:Y:S02]  /*0240*/  IMAD.MOV.U32 R11, RZ, RZ, R7 ;  /* 0x000000ffff0b7224 */ /* 0x000fe400078e0007 */
[----:B-1----:R-:W-:-:S07]  /*0250*/  VIADD R12, R12, 0x1 ;  /* 0x000000010c0c7836 */ /* 0x002fce0000000000 */
.L_x_16:
[----:B-1----:R-:W1:Y:S02]  /*0260*/  LDCU.64 UR6, c[0x0][0x380] ;  /* 0x00007000ff0677ac */ /* 0x002e640008000a00 */
[----:B01----:R-:W-:-:S04]  /*0270*/  IADD3 R4, P0, PT, R10, UR6, RZ ;  /* 0x000000060a047c10 */ /* 0x003fc8000ff1e0ff */
[----:B------:R-:W-:Y:S01]  /*0280*/  IADD3.X R5, PT, PT, R11, UR7, RZ, P0, !PT ;  /* 0x000000070b057c10 */ /* 0x000fe200087fe4ff */
[----:B------:R-:W1:Y:S05]  /*0290*/  LDCU.64 UR6, c[0x0][0x398] ;  /* 0x00007300ff0677ac */ /* 0x000e6a0008000a00 */
[----:B0-----:R-:W2:Y:S01]  /*02a0*/  LDG.E.S8 R5, desc[UR4][R4.64] ;  /* 0x0000000404057981 */ /* 0x001ea2000c1e1300 */
[----:B------:R-:W-:Y:S01]  /*02b0*/  IADD3 R10, P0, PT, R10, 0x1, RZ ;  /* 0x000000010a0a7810 */ /* 0x000fe20007f1e0ff */
[----:B------:R-:W-:Y:S01]  /*02c0*/  BSSY.RECONVERGENT B1, `(.L_x_3) ;  /* 0x000000f000017945 */ /* 0x000fe20003800200 */
[----:B------:R-:W-:Y:S02]  /*02d0*/  IMAD.MOV.U32 R15, RZ, RZ, RZ ;  /* 0x000000ffff0f7224 */ /* 0x000fe400078e00ff */
[----:B------:R-:W-:Y:S01]  /*02e0*/  ISETP.GE.U32.AND P1, PT, R10, R9, PT ;  /* 0x000000090a00720c */ /* 0x000fe20003f26070 */
[----:B------:R-:W-:-:S05]  /*02f0*/  IMAD.X R11, RZ, RZ, R11, P0 ;  /* 0x000000ffff0b7224 */ /* 0x000fca00000e060b */
[----:B------:R-:W-:Y:S01]  /*0300*/  ISETP.GE.AND.EX P1, PT, R11, R8, PT, P1 ;  /* 0x000000080b00720c */ /* 0x000fe20003f26310 */
[----:B--2---:R-:W-:-:S05]  /*0310*/  IMAD R13, R12, R5, RZ ;  /* 0x000000050c0d7224 */ /* 0x004fca00078e02ff */
[----:B-1----:R-:W-:-:S04]  /*0320*/  IADD3 R14, P0, PT, R13, UR6, RZ ;  /* 0x000000060d0e7c10 */ /* 0x002fc8000ff1e0ff */
[----:B------:R-:W-:-:S09]  /*0330*/  LEA.HI.X.SX32 R13, R13, UR7, 0x1, P0 ;  /* 0x000000070d0d7c11 */ /* 0x000fd200080f0eff */
.L_x_4:
[----:B------:R-:W-:-:S05]  /*0340*/  IADD3 R4, P0, PT, R15, R14, RZ ;  /* 0x0000000e0f047210 */ /* 0x000fca0007f1e0ff */
[----:B------:R-:W-:-:S05]  /*0350*/  IMAD.X R5, RZ, RZ, R13, P0 ;  /* 0x000000ffff057224 */ /* 0x000fca00000e060d */
[----:B------:R-:W2:Y:S01]  /*0360*/  LDG.E.U8 R4, desc[UR4][R4.64] ;  /* 0x0000000404047981 */ /* 0x000ea2000c1e1100 */
[----:B------:R-:W-:Y:S02]  /*0370*/  IMAD.MOV.U32 R17, RZ, RZ, R15 ;  /* 0x000000ffff117224 */ /* 0x000fe400078e000f */
[----:B------:R-:W-:Y:S01]  /*0380*/  VIADD R15, R15, 0x1 ;  /* 0x000000010f0f7836 */ /* 0x000fe20000000000 */
[----:B--2---:R-:W-:-:S13]  /*0390*/  ISETP.NE.AND P0, PT, R4, RZ, PT ;  /* 0x000000ff0400720c */ /* 0x004fda0003f05270 */
[----:B------:R-:W-:Y:S05]  /*03a0*/  @P0 BRA `(.L_x_4) ;  /* 0xfffffffc00e40947 */ /* 0x000fea000383ffff */
[----:B------:R-:W-:Y:S05]  /*03b0*/  BSYNC.RECONVERGENT B1 ;  /* 0x0000000000017941 */ /* 0x000fea0003800200 */
.L_x_3:
[----:B------:R-:W-:Y:S01]  /*03c0*/  ISETP.NE.AND P0, PT, R17, RZ, PT ;  /* 0x000000ff1100720c */ /* 0x000fe20003f05270 */
[----:B------:R-:W-:-:S12]  /*03d0*/  BSSY.RECONVERGENT B3, `(.L_x_5) ;  /* 0x0000086000037945 */ /* 0x000fd80003800200 */
[----:B------:R-:W-:Y:S05]  /*03e0*/  @!P0 BRA `(.L_x_6) ;  /* 0x0000000800108947 */ /* 0x000fea0003800000 */
[C---:B------:R-:W-:Y:S01]  /*03f0*/  ISETP.GE.U32.AND P0, PT, R17.reuse, 0x4, PT ;  /* 0x000000041100780c */ /* 0x040fe20003f06070 */
[----:B------:R-:W-:Y:S01]  /*0400*/  BSSY.RECONVERGENT B2, `(.L_x_7) ;  /* 0x0000070000027945 */ /* 0x000fe20003800200 */
[----:B------:R-:W-:Y:S01]  /*0410*/  LOP3.LUT R20, R17, 0x3, RZ, 0xc0, !PT ;  /* 0x0000000311147812 */ /* 0x000fe200078ec0ff */
[----:B------:R-:W-:Y:S02]  /*0420*/  IMAD.MOV.U32 R15, RZ, RZ, RZ ;  /* 0x000000ffff0f7224 */ /* 0x000fe400078e00ff */
[----:B------:R-:W-:-:S08]  /*0430*/  IMAD.MOV.U32 R0, RZ, RZ, R6 ;  /* 0x000000ffff007224 */ /* 0x000fd000078e0006 */
[----:B------:R-:W-:Y:S05]  /*0440*/  @!P0 BRA `(.L_x_8) ;  /* 0x0000000400ac8947 */ /* 0x000fea0003800000 */
[C---:B------:R-:W-:Y:S01]  /*0450*/  LOP3.LUT R16, R17.reuse, 0xfffffffc, RZ, 0xc0, !PT ;  /* 0xfffffffc11107812 */ /* 0x040fe200078ec0ff */
[----:B------:R-:W-:Y:S01]  /*0460*/  BSSY.RELIABLE B1, `(.L_x_9) ;  /* 0x0000058000017945 */ /* 0x000fe20003800100 */
[----:B------:R-:W-:Y:S01]  /*0470*/  IADD3 R4, P2, PT, R14, 0x3, RZ ;  /* 0x000000030e047810 */ /* 0x000fe20007f5e0ff */
[----:B------:R-:W-:Y:S01]  /*0480*/  IMAD.MOV.U32 R0, RZ, RZ, R6 ;  /* 0x000000ffff007224 */ /* 0x000fe200078e0006 */
[----:B------:R-:W-:Y:S01]  /*0490*/  LOP3.LUT R15, R17, 0x7ffffffc, RZ, 0xc0, !PT ;  /* 0x7ffffffc110f7812 */ /* 0x000fe200078ec0ff */
[----:B------:R-:W-:Y:S02]  /*04a0*/  IMAD.MOV R16, RZ, RZ, -R16 ;  /* 0x000000ffff107224 */ /* 0x000fe400078e0a10 */
[----:B------:R-:W-:-:S03]  /*04b0*/  IMAD.X R5, RZ, RZ, R13, P2 ;  /* 0x000000ffff057224 */ /* 0x000fc600010e060d */
[----:B------:R-:W-:-:S13]  /*04c0*/  ISETP.GE.AND P0, PT, R16, RZ, PT ;  /* 0x000000ff1000720c */ /* 0x000fda0003f06270 */
[----:B------:R-:W-:Y:S05]  /*04d0*/  @P0 BRA `(.L_x_10) ;  /* 0x0000000400400947 */ /* 0x000fea0003800000 */
[----:B------:R-:W-:Y:S01]  /*04e0*/  IMAD.MOV R6, RZ, RZ, -R16 ;  /* 0x000000ffff067224 */ /* 0x000fe200078e0a10 */
[----:B------:R-:W-:Y:S01]  /*04f0*/  BSSY.RECONVERGENT B4, `(.L_x_11) ;  /* 0x000002f000047945 */ /* 0x000fe20003800200 */
[----:B------:R-:W-:-:S03]  /*0500*/  PLOP3.LUT P0, PT, PT, PT, PT, 0x80, 0x8 ;  /* 0x000000000008781c */ /* 0x000fc60003f0f070 */
[----:B------:R-:W-:-:S13]  /*0510*/  ISETP.GT.AND P2, PT, R6, 0xc, PT ;  /* 0x0000000c0600780c */ /* 0x000fda0003f44270 */
[----:B------:R-:W-:Y:S05]  /*0520*/  @!P2 BRA `(.L_x_12) ;  /* 0x0000000000aca947 */ /* 0x000fea0003800000 */
[----:B------:R-:W-:-:S13]  /*0530*/  PLOP3.LUT P0, PT, PT, PT, PT, 0x8, 0x80 ;  /* 0x000000000080781c */ /* 0x000fda0003f0e170 */
.L_x_13:
[----:B-1----:R-:W2:Y:S04]  /*0540*/  LDG.E.U8 R18, desc[UR4][R4.64+-0x3] ;  /* 0xfffffd0404127981 */ /* 0x002ea8000c1e1100 */
[----:B------:R-:W3:Y:S04]  /*0550*/  LDG.E.U8 R19, desc[UR4][R4.64+-0x2] ;  /* 0xfffffe0404137981 */ /* 0x000ee8000c1e1100 */
[----:B------:R-:W4:Y:S04]  /*0560*/  LDG.E.U8 R21, desc[UR4][R4.64+-0x1] ;  /* 0xffffff0404157981 */ /* 0x000f28000c1e1100 */
[----:B------:R-:W5:Y:S01]  /*0570*/  LDG.E.U8 R22, desc[UR4][R4.64] ;  /* 0x0000000404167981 */ /* 0x000f62000c1e1100 */
[----:B------:R-:W-:-:S03]  /*0580*/  IMAD.IADD R28, R1, 0x1, R0 ;  /* 0x00000001011c7824 */ /* 0x000fc600078e0200 */
[----:B------:R-:W5:Y:S04]  /*0590*/  LDG.E.U8 R17, desc[UR4][R4.64+0x4] ;  /* 0x0000040404117981 */ /* 0x000f68000c1e1100 */
[----:B------:R-:W5:Y:S04]  /*05a0*/  LDG.E.U8 R23, desc[UR4][R4.64+0x1] ;  /* 0x0000010404177981 */ /* 0x000f68000c1e1100 */
[----:B------:R-:W5:Y:S04]  /*05b0*/  LDG.E.U8 R25, desc[UR4][R4.64+0x2] ;  /* 0x0000020404197981 */ /* 0x000f68000c1e1100 */
[----:B------:R-:W5:Y:S01]  /*05c0*/  LDG.E.U8 R27, desc[UR4][R4.64+0x3] ;  /* 0x00000304041b7981 */ /* 0x000f62000c1e1100 */
[----:B------:R-:W-:-:S03]  /*05d0*/  IADD3 R6, PT, PT, R1, 0x4, R0 ;  /* 0x0000000401067810 */ /* 0x000fc60007ffe000 */
[----:B------:R-:W5:Y:S04]  /*05e0*/  LDG.E.U8 R24, desc[UR4][R4.64+0x5] ;  /* 0x0000050404187981 */ /* 0x000f68000c1e1100 */
[----:B------:R-:W5:Y:S04]  /*05f0*/  LDG.E.U8 R26, desc[UR4][R4.64+0x6] ;  /* 0x00000604041a7981 */ /* 0x000f68000c1e1100 */
[----:B------:R-:W5:Y:S04]  /*0600*/  LDG.E.U8 R29, desc[UR4][R4.64+0x9] ;  /* 0x00000904041d7981 */ /* 0x000f68000c1e1100 */
[----:B--2---:R0:W-:Y:S04]  /*0610*/  STL.U8 [R28], R18 ;  /* 0x000000121c007387 */ /* 0x0041e80000100000 */
[----:B---3--:R1:W-:Y:S04]  /*0620*/  STL.U8 [R28+0x1], R19 ;  /* 0x000001131c007387 */ /* 0x0083e80000100000 */
[----:B----4-:R-:W-:Y:S04]  /*0630*/  STL.U8 [R28+0x2], R21 ;  /* 0x000002151c007387 */ /* 0x010fe80000100000 */
[----:B-----5:R2:W-:Y:S04]  /*0640*/  STL.U8 [R28+0x3], R22 ;  /* 0x000003161c007387 */ /* 0x0205e80000100000 */
[----:B0-----:R-:W3:Y:S04]  /*0650*/  LDG.E.U8 R18, desc[UR4][R4.64+0x7] ;  /* 0x0000070404127981 */ /* 0x001ee8000c1e1100 */
[----:B-1----:R-:W4:Y:S04]  /*0660*/  LDG.E.U8 R19, desc[UR4][R4.64+0xa] ;  /* 0x00000a0404137981 */ /* 0x002f28000c1e1100 */
[----:B--2---:R-:W2:Y:S04]  /*0670*/  LDG.E.U8 R28, desc[UR4][R4.64+0x8] ;  /* 0x00000804041c7981 */ /* 0x004ea8000c1e1100 */
[----:B------:R-:W5:Y:S04]  /*0680*/  LDG.E.U8 R21, desc[UR4][R4.64+0xb] ;  /* 0x00000b0404157981 */ /* 0x000f68000c1e1100 */
[----:B------:R0:W5:Y:S04]  /*0690*/  LDG.E.U8 R22, desc[UR4][R4.64+0xc] ;  /* 0x00000c0404167981 */ /* 0x000168000c1e1100 */
[----:B------:R1:W-:Y:S04]  /*06a0*/  STL.U8 [R6+0x3], R17 ;  /* 0x0000031106007387 */ /* 0x0003e80000100000 */
[----:B------:R0:W-:Y:S01]  /*06b0*/  STL.U8 [R6], R23 ;  /* 0x0000001706007387 */ /* 0x0001e20000100000 */
[----:B-1----:R-:W-:-:S03]  /*06c0*/  IADD3 R17, PT, PT, R1, 0x8, R0 ;  /* 0x0000000801117810 */ /* 0x002fc60007ffe000 */
[----:B------:R1:W-:Y:S01]  /*06d0*/  STL.U8 [R6+0x1], R25 ;  /* 0x0000011906007387 */ /* 0x0003e20000100000 */
[----:B0-----:R-:W-:-:S03]  /*06e0*/  IADD3 R23, PT, PT, R1, 0xc, R0 ;  /* 0x0000000c01177810 */ /* 0x001fc60007ffe000 */
[----:B------:R1:W-:Y:S01]  /*06f0*/  STL.U8 [R6+0x2], R27 ;  /* 0x0000021b06007387 */ /* 0x0003e20000100000 */
[----:B------:R-:W-:-:S03]  /*0700*/  VIADD R16, R16, 0x10 ;  /* 0x0000001010107836 */ /* 0x000fc60000000000 */
[----:B------:R1:W-:Y:S04]  /*0710*/  STL.U8 [R17], R24 ;  /* 0x0000001811007387 */ /* 0x0003e80000100000 */
[----:B------:R1:W-:Y:S01]  /*0720*/  STL.U8 [R17+0x1], R26 ;  /* 0x0000011a11007387 */ /* 0x0003e20000100000 */
[----:B------:R-:W-:Y:S02]  /*0730*/  ISETP.GE.AND P2, PT, R16, -0xc, PT ;  /* 0xfffffff41000780c */ /* 0x000fe40003f46270 */
[----:B------:R-:W-:Y:S01]  /*0740*/  IADD3 R4, P3, PT, R4, 0x10, RZ ;  /* 0x0000001004047810 */ /* 0x000fe20007f7e0ff */
[----:B------:R-:W-:-:S04]  /*0750*/  VIADD R0, R0, 0x10 ;  /* 0x0000001000007836 */ /* 0x000fc80000000000 */
[----:B------:R-:W-:Y:S01]  /*0760*/  IMAD.X R5, RZ, RZ, R5, P3 ;  /* 0x000000ffff057224 */ /* 0x000fe200018e0605 */
[----:B---3--:R1:W-:Y:S04]  /*0770*/  STL.U8 [R17+0x2], R18 ;  /* 0x0000021211007387 */ /* 0x0083e80000100000 */
[----:B--2---:R1:W-:Y:S04]  /*0780*/  STL.U8 [R17+0x3], R28 ;  /* 0x0000031c11007387 */ /* 0x0043e80000100000 */
[----:B------:R1:W-:Y:S04]  /*0790*/  STL.U8 [R23], R29 ;  /* 0x0000001d17007387 */ /* 0x0003e80000100000 */
[----:B----4-:R1:W-:Y:S04]  /*07a0*/  STL.U8 [R23+0x1], R19 ;  /* 0x0000011317007387 */ /* 0x0103e80000100000 */
[----:B-----5:R1:W-:Y:S04]  /*07b0*/  STL.U8 [R23+0x2], R21 ;  /* 0x0000021517007387 */ /* 0x0203e80000100000 */
[----:B------:R1:W-:Y:S01]  /*07c0*/  STL.U8 [R23+0x3], R22 ;  /* 0x0000031617007387 */ /* 0x0003e20000100000 */
[----:B------:R-:W-:Y:S05]  /*07d0*/  @!P2 BRA `(.L_x_13) ;  /* 0xfffffffc0058a947 */ /* 0x000fea000383ffff */
.L_x_12:
[----:B------:R-:W-:Y:S05]  /*07e0*/  BSYNC.RECONVERGENT B4 ;  /* 0x0000000000047941 */ /* 0x000fea0003800200 */
.L_x_11:
[----:B-1----:R-:W-:Y:S01]  /*07f0*/  IMAD.MOV R6, RZ, RZ, -R16 ;  /* 0x000000ffff067224 */ /* 0x002fe200078e0a10 */
[----:B------:R-:W-:Y:S04]  /*0800*/  BSSY.RECONVERGENT B4, `(.L_x_14) ;  /* 0x000001a000047945 */ /* 0x000fe80003800200 */
[----:B------:R-:W-:-:S13]  /*0810*/  ISETP.GT.AND P2, PT, R6, 0x4, PT ;  /* 0x000000040600780c */ /* 0x000fda0003f44270 */
[----:B------:R-:W-:Y:S05]  /*0820*/  @!P2 BRA `(.L_x_15) ;  /* 0x00000000005ca947 */ /* 0x000fea0003800000 */
[----:B------:R-:W2:Y:S04]  /*0830*/  LDG.E.U8 R6, desc[UR4][R4.64+-0x3] ;  /* 0xfffffd0404067981 */ /* 0x000ea8000c1e1100 */
[----:B------:R-:W3:Y:S04]  /*0840*/  LDG.E.U8 R17, desc[UR4][R4.64+-0x2] ;  /* 0xfffffe0404117981 */ /* 0x000ee8000c1e1100 */
[----:B------:R-:W4:Y:S04]  /*0850*/  LDG.E.U8 R18, desc[UR4][R4.64+-0x1] ;  /* 0xffffff0404127981 */ /* 0x000f28000c1e1100 */
[----:B------:R-:W5:Y:S04]  /*0860*/  LDG.E.U8 R19, desc[UR4][R4.64] ;  /* 0x0000000404137981 */ /* 0x000f68000c1e1100 */
[----:B------:R-:W5:Y:S04]  /*0870*/  LDG.E.U8 R21, desc[UR4][R4.64+0x1] ;  /* 0x0000010404157981 */ /* 0x000f68000c1e1100 */
[----:B------:R-:W5:Y:S04]  /*0880*/  LDG.E.U8 R22, desc[UR4][R4.64+0x2] ;  /* 0x0000020404167981 */ /* 0x000f68000c1e1100 */
[----:B------:R-:W5:Y:S04]  /*0890*/  LDG.E.U8 R23, desc[UR4][R4.64+0x3] ;  /* 0x0000030404177981 */ /* 0x000f68000c1e1100 */
[----:B------:R0:W5:Y:S01]  /*08a0*/  LDG.E.U8 R24, desc[UR4][R4.64+0x4] ;  /* 0x0000040404187981 */ /* 0x000162000c1e1100 */
[C-C-:B------:R-:W-:Y:S01]  /*08b0*/  IMAD.IADD R26, R1.reuse, 0x1, R0.reuse ;  /* 0x00000001011a7824 */ /* 0x140fe200078e0200 */
[----:B------:R-:W-:Y:S01]  /*08c0*/  IADD3 R25, PT, PT, R1, 0x4, R0 ;  /* 0x0000000401197810 */ /* 0x000fe20007ffe000 */
[----:B------:R-:W-:Y:S01]  /*08d0*/  VIADD R16, R16, 0x8 ;  /* 0x0000000810107836 */ /* 0x000fe20000000000 */
[----:B------:R-:W-:Y:S01]  /*08e0*/  PLOP3.LUT P0, PT, PT, PT, PT, 0x8, 0x80 ;  /* 0x000000000080781c */ /* 0x000fe20003f0e170 */
[----:B------:R-:W-:Y:S01]  /*08f0*/  VIADD R0, R0, 0x8 ;  /* 0x0000000800007836 */ /* 0x000fe20000000000 */
[----:B0-----:R-:W-:-:S05]  /*0900*/  IADD3 R4, P2, PT, R4, 0x8, RZ ;  /* 0x0000000804047810 */ /* 0x001fca0007f5e0ff */
[----:B------:R-:W-:Y:S01]  /*0910*/  IMAD.X R5, RZ, RZ, R5, P2 ;  /* 0x000000ffff057224 */ /* 0x000fe200010e0605 */
[----:B--2---:R0:W-:Y:S04]  /*0920*/  STL.U8 [R26], R6 ;  /* 0x000000061a007387 */ /* 0x0041e80000100000 */
[----:B---3--:R0:W-:Y:S04]  /*0930*/  STL.U8 [R26+0x1], R17 ;  /* 0x000001111a007387 */ /* 0x0081e80000100000 */
[----:B----4-:R0:W-:Y:S04]  /*0940*/  STL.U8 [R26+0x2], R18 ;  /* 0x000002121a007387 */ /* 0x0101e80000100000 */
[----:B-----5:R0:W-:Y:S04]  /*0950*/  STL.U8 [R26+0x3], R19 ;  /* 0x000003131a007387 */ /* 0x0201e80000100000 */
[----:B------:R0:W-:Y:S04]  /*0960*/  STL.U8 [R25], R21 ;  /* 0x0000001519007387 */ /* 0x0001e80000100000 */
[----:B------:R0:W-:Y:S04]  /*0970*/  STL.U8 [R25+0x1], R22 ;  /* 0x0000011619007387 */ /* 0x0001e80000100000 */
[----:B------:R0:W-:Y:S04]  /*0980*/  STL.U8 [R25+0x2], R23 ;  /* 0x0000021719007387 */ /* 0x0001e80000100000 */
[----:B------:R0:W-:Y:S02]  /*0990*/  STL.U8 [R25+0x3], R24 ;  /* 0x0000031819007387 */ /* 0x0001e40000100000 */
.L_x_15:
[----:B------:R-:W-:Y:S05]  /*09a0*/  BSYNC.RECONVERGENT B4 ;  /* 0x0000000000047941 */ /* 0x000fea0003800200 */
.L_x_14:
[----:B------:R-:W-:-:S13]  /*09b0*/  ISETP.NE.OR P0, PT, R16, RZ, P0 ;  /* 0x000000ff1000720c */ /* 0x000fda0000705670 */
[----:B------:R-:W-:Y:S05]  /*09c0*/  @!P0 BREAK.RELIABLE B1 ;  /* 0x0000000000018942 */ /* 0x000fea0003800100 */
[----:B------:R-:W-:Y:S05]  /*09d0*/  @!P0 BRA `(.L_x_8) ;  /* 0x0000000000488947 */ /* 0x000fea0003800000 */
.L_x_10:
[----:B------:R-:W-:Y:S05]  /*09e0*/  BSYNC.RELIABLE B1 ;  /* 0x0000000000017941 */ /* 0x000fea0003800100 */
.L_x_9:
[----:B01----:R-:W2:Y:S04]  /*09f0*/  LDG.E.U8 R6, desc[UR4][R4.64+-0x3] ;  /* 0xfffffd0404067981 */ /* 0x003ea8000c1e1100 */
[----:B------:R-:W3:Y:S04]  /*0a00*/  LDG.E.U8 R17, desc[UR4][R4.64+-0x2] ;  /* 0xfffffe0404117981 */ /* 0x000ee8000c1e1100 */
[----:B------:R-:W4:Y:S04]  /*0a10*/  LDG.E.U8 R18, desc[UR4][R4.64+-0x1] ;  /* 0xffffff0404127981 */ /* 0x000f28000c1e1100 */
[----:B------:R0:W5:Y:S01]  /*0a20*/  LDG.E.U8 R19, desc[UR4][R4.64] ;  /* 0x0000000404137981 */ /* 0x000162000c1e1100 */
[----:B------:R-:W-:Y:S01]  /*0a30*/  IMAD.IADD R23, R1, 0x1, R0 ;  /* 0x0000000101177824 */ /* 0x000fe200078e0200 */
[----:B------:R-:W-:Y:S01]  /*0a40*/  IADD3 R21, P2, PT, R4, 0x4, RZ ;  /* 0x0000000404157810 */ /* 0x000fe20007f5e0ff */
[----:B------:R-:W-:-:S02]  /*0a50*/  VIADD R16, R16, 0x4 ;  /* 0x0000000410107836 */ /* 0x000fc40000000000 */
[----:B------:R-:W-:Y:S02]  /*0a60*/  VIADD R0, R0, 0x4 ;  /* 0x0000000400007836 */ /* 0x000fe40000000000 */
[----:B------:R-:W-:Y:S01]  /*0a70*/  IMAD.X R22, RZ, RZ, R5, P2 ;  /* 0x000000ffff167224 */ /* 0x000fe200010e0605 */
[----:B------:R-:W-:Y:S01]  /*0a80*/  ISETP.NE.AND P0, PT, R16, RZ, PT ;  /* 0x000000ff1000720c */ /* 0x000fe20003f05270 */
[----:B0-----:R-:W-:Y:S02]  /*0a90*/  IMAD.MOV.U32 R4, RZ, RZ, R21 ;  /* 0x000000ffff047224 */ /* 0x001fe400078e0015 */
[----:B------:R-:W-:Y:S01]  /*0aa0*/  IMAD.MOV.U32 R5, RZ, RZ, R22 ;  /* 0x000000ffff057224 */ /* 0x000fe200078e0016 */
[----:B--2---:R1:W-:Y:S04]  /*0ab0*/  STL.U8 [R23], R6 ;  /* 0x0000000617007387 */ /* 0x0043e80000100000 */
[----:B---3--:R1:W-:Y:S04]  /*0ac0*/  STL.U8 [R23+0x1], R17 ;  /* 0x0000011117007387 */ /* 0x0083e80000100000 */
[----:B----4-:R1:W-:Y:S04]  /*0ad0*/  STL.U8 [R23+0x2], R18 ;  /* 0x0000021217007387 */ /* 0x0103e80000100000 */
[----:B-----5:R1:W-:Y:S01]  /*0ae0*/  STL.U8 [R23+0x3], R19 ;  /* 0x0000031317007387 */ /* 0x0203e20000100000 */
[----:B------:R-:W-:Y:S05]  /*0af0*/  @P0 BRA `(.L_x_9) ;  /* 0xfffffffc00bc0947 */ /* 0x000fea000383ffff */
.L_x_8:
[----:B------:R-:W-:Y:S05]  /*0b00*/  BSYNC.RECONVERGENT B2 ;  /* 0x0000000000027941 */ /* 0x000fea0003800200 */
.L_x_7:
[----:B------:R-:W-:Y:S01]  /*0b10*/  ISETP.NE.AND P0, PT, R20, RZ, PT ;  /* 0x000000ff1400720c */ /* 0x000fe20003f05270 */
[----:B01----:R-:W-:-:S12]  /*0b20*/  IMAD.MOV.U32 R6, RZ, RZ, R0 ;  /* 0x000000ffff067224 */ /* 0x003fd800078e0000 */
[----:B------:R-:W-:Y:S05]  /*0b30*/  @!P0 BRA `(.L_x_6) ;  /* 0x00000000003c8947 */ /* 0x000fea0003800000 */
[----:B------:R-:W-:-:S05]  /*0b40*/  IADD3 R14, P0, PT, R15, R14, RZ ;  /* 0x0000000e0f0e7210 */ /* 0x000fca0007f1e0ff */
[----:B------:R-:W-:-:S05]  /*0b50*/  IMAD.X R15, RZ, RZ, R13, P0 ;  /* 0x000000ffff0f7224 */ /* 0x000fca00000e060d */
[----:B------:R-:W2:Y:S01]  /*0b60*/  LDG.E.U8 R4, desc[UR4][R14.64] ;  /* 0x000000040e047981 */ /* 0x000ea2000c1e1100 */
[----:B------:R-:W-:Y:S01]  /*0b70*/  IMAD.IADD R13, R1, 0x1, R0 ;  /* 0x00000001010d7824 */ /* 0x000fe200078e0200 */
[----:B------:R-:W-:Y:S01]  /*0b80*/  ISETP.NE.AND P0, PT, R20, 0x1, PT ;  /* 0x000000011400780c */ /* 0x000fe20003f05270 */
[----:B------:R-:W-:-:S03]  /*0b90*/  VIADD R6, R0, 0x1 ;  /* 0x0000000100067836 */ /* 0x000fc60000000000 */
[----:B--2---:R0:W-:Y:S09]  /*0ba0*/  STL.U8 [R13], R4 ;  /* 0x000000040d007387 */ /* 0x0041f20000100000 */
[----:B------:R-:W-:Y:S05]  /*0bb0*/  @!P0 BRA `(.L_x_6) ;  /* 0x00000000001c8947 */ /* 0x000fea0003800000 */
[----:B------:R-:W-:Y:S01]  /*0bc0*/  ISETP.NE.AND P0, PT, R20, 0x2, PT ;  /* 0x000000021400780c */ /* 0x000fe20003f05270 */
[----:B0-----:R-:W2:-:S12]  /*0bd0*/  LDG.E.U8 R4, desc[UR4][R14.64+0x1] ;  /* 0x000001040e047981 */ /* 0x001e98000c1e1100 */
[----:B------:R-:W3:Y:S01]  /*0be0*/  @P0 LDG.E.U8 R5, desc[UR4][R14.64+0x2] ;  /* 0x000002040e050981 */ /* 0x000ee2000c1e1100 */
[C---:B------:R-:W-:Y:S02]  /*0bf0*/  VIADD R6, R0.reuse, 0x2 ;  /* 0x0000000200067836 */ /* 0x040fe40000000000 */
[----:B------:R-:W-:Y:S01]  /*0c00*/  @P0 VIADD R6, R0, 0x3 ;  /* 0x0000000300060836 */ /* 0x000fe20000000000 */
[----:B--2---:R1:W-:Y:S04]  /*0c10*/  STL.U8 [R13+0x1], R4 ;  /* 0x000001040d007387 */ /* 0x0043e80000100000 */
[----:B---3--:R1:W-:Y:S02]  /*0c20*/  @P0 STL.U8 [R13+0x2], R5 ;  /* 0x000002050d000387 */ /* 0x0083e40000100000 */
.L_x_6:
[----:B------:R-:W-:Y:S05]  /*0c30*/  BSYNC.RECONVERGENT B3 ;  /* 0x0000000000037941 */ /* 0x000fea0003800200 */
.L_x_5:
[----:B------:R-:W-:Y:S05]  /*0c40*/  @!P1 BRA `(.L_x_16) ;  /* 0xfffffff400849947 */ /* 0x000fea000383ffff */
.L_x_2:
[----:B0-----:R-:W-:Y:S05]  /*0c50*/  BSYNC.RECONVERGENT B0 ;  /* 0x0000000000007941 */ /* 0x001fea0003800200 */
.L_x_1:
[----:B------:R-:W-:Y:S05]  /*0c60*/  WARPSYNC.ALL ;  /* 0x0000000000007948 */ /* 0x000fea0003800000 */
[----:B------:R-:W0:Y:S01]  /*0c70*/  LDCU UR7, c[0x0][0x3a0] ;  /* 0x00007400ff0777ac */ /* 0x000e220008000800 */
[----:B------:R-:W-:Y:S01]  /*0c80*/  ISETP.GE.AND P0, PT, R6, 0x1, PT ;  /* 0x000000010600780c */ /* 0x000fe20003f06270 */
[----:B0-----:R-:W-:Y:S02]  /*0c90*/  USHF.R.S32.HI UR6, URZ, 0x1f, UR7 ;  /* 0x0000001fff067899 */ /* 0x001fe40008011407 */
[----:B------:R-:W-:Y:S02]  /*0ca0*/  IMAD R7, R7, UR7, RZ ;  /* 0x0000000707077c24 */ /* 0x000fe4000f8e02ff */
[----:B-1----:R-:W-:-:S04]  /*0cb0*/  IMAD.WIDE.U32 R4, R2, UR7, RZ ;  /* 0x0000000702047c25 */ /* 0x002fc8000f8e00ff */
[----:B------:R-:W-:-:S04]  /*0cc0*/  IMAD R3, R2, UR6, R7 ;  /* 0x0000000602037c24 */ /* 0x000fc8000f8e0207 */
[----:B------:R-:W-:Y:S05]  /*0cd0*/  @!P0 EXIT ;  /* 0x000000000000894d */ /* 0x000fea0003800000 */
[C---:B------:R-:W-:Y:S01]  /*0ce0*/  ISETP.GE.U32.AND P0, PT, R6.reuse, 0x4, PT ;  /* 0x000000040600780c */ /* 0x040fe20003f06070 */
[----:B------:R-:W-:Y:S01]  /*0cf0*/  BSSY.RECONVERGENT B0, `(.L_x_17) ;  /* 0x0000075000007945 */ /* 0x000fe20003800200 */
[----:B------:R-:W-:Y:S01]  /*0d00*/  IMAD.IADD R3, R5, 0x1, R3 ;  /* 0x0000000105037824 */ /* 0x000fe200078e0203 */
[----:B------:R-:W-:Y:S01]  /*0d10*/  LOP3.LUT R8, R6, 0x3, RZ, 0xc0, !PT ;  /* 0x0000000306087812 */ /* 0x000fe200078ec0ff */
[----:B------:R-:W-:-:S09]  /*0d20*/  IMAD.MOV.U32 R0, RZ, RZ, RZ ;  /* 0x000000ffff007224 */ /* 0x000fd200078e00ff */
[----:B------:R-:W-:Y:S05]  /*0d30*/  @!P0 BRA `(.L_x_18) ;  /* 0x0000000400c08947 */ /* 0x000fea0003800000 */
[----:B------:R-:W0:Y:S01]  /*0d40*/  LDCU.64 UR6, c[0x0][0x390] ;  /* 0x00007200ff0677ac */ /* 0x000e220008000a00 */
[----:B------:R-:W-:Y:S01]  /*0d50*/  LOP3.LUT R0, R6, 0x7ffffffc, RZ, 0xc0, !PT ;  /* 0x7ffffffc06007812 */ /* 0x000fe200078ec0ff */
[----:B------:R-:W-:Y:S01]  /*0d60*/  BSSY.RELIABLE B1, `(.L_x_19) ;  /* 0x000005c000017945 */ /* 0x000fe20003800100 */
[----:B------:R-:W-:-:S03]  /*0d70*/  IMAD.MOV.U32 R2, RZ, RZ, R1 ;  /* 0x000000ffff027224 */ /* 0x000fc600078e0001 */
[----:B------:R-:W-:-:S05]  /*0d80*/  IMAD.MOV R9, RZ, RZ, -R0 ;  /* 0x000000ffff097224 */ /* 0x000fca00078e0a00 */
[----:B------:R-:W-:Y:S02]  /*0d90*/  ISETP.GE.AND P0, PT, R9, RZ, PT ;  /* 0x000000ff0900720c */ /* 0x000fe40003f06270 */
[----:B0-----:R-:W-:-:S04]  /*0da0*/  IADD3 R6, P1, PT, R4, UR6, RZ ;  /* 0x0000000604067c10 */ /* 0x001fc8000ff3e0ff */
[----:B------:R-:W-:-:S04]  /*0db0*/  IADD3 R6, P2, PT, R6, 0x3, RZ ;  /* 0x0000000306067810 */ /* 0x000fc80007f5e0ff */
[----:B------:R-:W-:-:S03]  /*0dc0*/  IADD3.X R7, PT, PT, RZ, UR7, R3, P2, P1 ;  /* 0x00000007ff077c10 */ /* 0x000fc600097e2403 */
[----:B------:R-:W-:Y:S06]  /*0dd0*/  @P0 BRA `(.L_x_20) ;  /* 0x0000000400500947 */ /* 0x000fec0003800000 */
[----:B------:R-:W-:Y:S01]  /*0de0*/  IMAD.MOV R10, RZ, RZ, -R9 ;  /* 0x000000ffff0a7224 */ /* 0x000fe200078e0a09 */
[----:B------:R-:W-:Y:S01]  /*0df0*/  BSSY.RECONVERGENT B2, `(.L_x_21) ;  /* 0x0000031000027945 */ /* 0x000fe20003800200 */
[----:B------:R-:W-:-:S03]  /*0e00*/  PLOP3.LUT P0, PT, PT, PT, PT, 0x80, 0x8 ;  /* 0x000000000008781c */ /* 0x000fc60003f0f070 */
[----:B------:R-:W-:-:S13]  /*0e10*/  ISETP.GT.AND P1, PT, R10, 0xc, PT ;  /* 0x0000000c0a00780c */ /* 0x000fda0003f24270 */
[----:B------:R-:W-:Y:S05]  /*0e20*/  @!P1 BRA `(.L_x_22) ;  /* 0x0000000000b49947 */ /* 0x000fea0003800000 */
[----:B------:R-:W-:-:S13]  /*0e30*/  PLOP3.LUT P0, PT, PT, PT, PT, 0x8, 0x80 ;  /* 0x000000000080781c */ /* 0x000fda0003f0e170 */
.L_x_23:
[----:B------:R-:W2:Y:S04]  /*0e40*/  LDL R10, [R2] ;  /* 0x00000000020a7983 */ /* 0x000ea80000100800 */
[----:B------:R-:W3:Y:S04]  /*0e50*/  LDL R12, [R2+0x4] ;  /* 0x00000400020c7983 */ /* 0x000ee80000100800 */
[----:B------:R-:W4:Y:S04]  /*0e60*/  LDL R14, [R2+0x8] ;  /* 0x00000800020e7983 */ /* 0x000f280000100800 */
[----:B------:R0:W5:Y:S01]  /*0e70*/  LDL R16, [R2+0xc] ;  /* 0x00000c0002107983 */ /* 0x0001620000100800 */
[----:B------:R-:W-:-:S05]  /*0e80*/  VIADD R9, R9, 0x10 ;  /* 0x0000001009097836 */ /* 0x000fca0000000000 */
[----:B------:R-:W-:Y:S01]  /*0e90*/  ISETP.GE.AND P1, PT, R9, -0xc, PT ;  /* 0xfffffff40900780c */ /* 0x000fe20003f26270 */
[----:B0-----:R-:W-:Y:S01]  /*0ea0*/  VIADD R2, R2, 0x10 ;  /* 0x0000001002027836 */ /* 0x001fe20000000000 */
[C---:B--2---:R-:W-:Y:S02]  /*0eb0*/  PRMT R11, R10.reuse, 0x7770, RZ ;  /* 0x000077700a0b7816 */ /* 0x044fe400000000ff */
[C---:B------:R-:W-:Y:S02]  /*0ec0*/  PRMT R13, R10.reuse, 0x7771, RZ ;  /* 0x000077710a0d7816 */ /* 0x040fe400000000ff */
[C---:B------:R-:W-:Y:S01]  /*0ed0*/  PRMT R15, R10.reuse, 0x7772, RZ ;  /* 0x000077720a0f7816 */ /* 0x040fe200000000ff */
[----:B------:R0:W-:Y:S01]  /*0ee0*/  STG.E.U8 desc[UR4][R6.64+-0x3], R11 ;  /* 0xfffffd0b06007986 */ /* 0x0001e2000c101104 */
[----:B------:R-:W-:Y:S02]  /*0ef0*/  PRMT R17, R10, 0x7773, RZ ;  /* 0x000077730a117816 */ /* 0x000fe400000000ff */
[C---:B---3--:R-:W-:Y:S01]  /*0f00*/  PRMT R19, R12.reuse, 0x7770, RZ ;  /* 0x000077700c137816 */ /* 0x048fe200000000ff */
[----:B------:R1:W-:Y:S01]  /*0f10*/  STG.E.U8 desc[UR4][R6.64+-0x2], R13 ;  /* 0xfffffe0d06007986 */ /* 0x0003e2000c101104 */
[----:B------:R-:W-:-:S02]  /*0f20*/  PRMT R21, R12, 0x7771, RZ ;  /* 0x000077710c157816 */ /* 0x000fc400000000ff */
[----:B------:R-:W-:Y:S01]  /*0f30*/  IADD3 R10, P2, PT, R6, 0x10, RZ ;  /* 0x00000010060a7810 */ /* 0x000fe20007f5e0ff */
[----:B------:R5:W-:Y:S01]  /*0f40*/  STG.E.U8 desc[UR4][R6.64+-0x1], R15 ;  /* 0xffffff0f06007986 */ /* 0x000be2000c101104 */
[----:B------:R-:W-:Y:S02]  /*0f50*/  PRMT R23, R12, 0x7773, RZ ;  /* 0x000077730c177816 */ /* 0x000fe400000000ff */
[----:B----4-:R-:W-:Y:S01]  /*0f60*/  PRMT R25, R14, 0x7770, RZ ;  /* 0x000077700e197816 */ /* 0x010fe200000000ff */
[----:B------:R2:W-:Y:S01]  /*0f70*/  STG.E.U8 desc[UR4][R6.64], R17 ;  /* 0x0000001106007986 */ /* 0x0005e2000c101104 */
[----:B0-----:R-:W-:Y:S02]  /*0f80*/  PRMT R11, R12, 0x7772, RZ ;  /* 0x000077720c0b7816 */ /* 0x001fe400000000ff */
[C---:B------:R-:W-:Y:S01]  /*0f90*/  PRMT R27, R14.reuse, 0x7771, RZ ;  /* 0x000077710e1b7816 */ /* 0x040fe200000000ff */
[----:B------:R0:W-:Y:S01]  /*0fa0*/  STG.E.U8 desc[UR4][R6.64+0x1], R19 ;  /* 0x0000011306007986 */ /* 0x0001e2000c101104 */
[----:B------:R-:W-:-:S02]  /*0fb0*/  PRMT R29, R14, 0x7772, RZ ;  /* 0x000077720e1d7816 */ /* 0x000fc400000000ff */
[----:B-1----:R-:W-:Y:S01]  /*0fc0*/  PRMT R13, R14, 0x7773, RZ ;  /* 0x000077730e0d7816 */ /* 0x002fe200000000ff */
[----:B------:R1:W-:Y:S01]  /*0fd0*/  STG.E.U8 desc[UR4][R6.64+0x2], R21 ;  /* 0x0000021506007986 */ /* 0x0003e2000c101104 */
[C---:B-----5:R-:W-:Y:S02]  /*0fe0*/  PRMT R15, R16.reuse, 0x7770, RZ ;  /* 0x00007770100f7816 */ /* 0x060fe400000000ff */
[C---:B--2---:R-:W-:Y:S01]  /*0ff0*/  PRMT R17, R16.reuse, 0x7771, RZ ;  /* 0x0000777110117816 */ /* 0x044fe200000000ff */
[----:B------:R2:W-:Y:S01]  /*1000*/  STG.E.U8 desc[UR4][R6.64+0x3], R11 ;  /* 0x0000030b06007986 */ /* 0x0005e2000c101104 */
[----:B0-----:R-:W-:-:S03]  /*1010*/  PRMT R19, R16, 0x7772, RZ ;  /* 0x0000777210137816 */ /* 0x001fc600000000ff */
[----:B------:R-:W-:Y:S01]  /*1020*/  STG.E.U8 desc[UR4][R6.64+0x4], R23 ;  /* 0x0000041706007986 */ /* 0x000fe2000c101104 */
[----:B-1----:R-:W-:-:S03]  /*1030*/  PRMT R21, R16, 0x7773, RZ ;  /* 0x0000777310157816 */ /* 0x002fc600000000ff */
[----:B------:R-:W-:Y:S01]  /*1040*/  STG.E.U8 desc[UR4][R6.64+0x5], R25 ;  /* 0x0000051906007986 */ /* 0x000fe2000c101104 */
[----:B--2---:R-:W-:-:S03]  /*1050*/  IMAD.X R11, RZ, RZ, R7, P2 ;  /* 0x000000ffff0b7224 */ /* 0x004fc600010e0607 */
[----:B------:R-:W-:Y:S04]  /*1060*/  STG.E.U8 desc[UR4][R6.64+0x6], R27 ;  /* 0x0000061b06007986 */ /* 0x000fe8000c101104 */
[----:B------:R-:W-:Y:S04]  /*1070*/  STG.E.U8 desc[UR4][R6.64+0x7], R29 ;  /* 0x0000071d06007986 */ /* 0x000fe8000c101104 */
[----:B------:R-:W-:Y:S04]  /*1080*/  STG.E.U8 desc[UR4][R6.64+0x8], R13 ;  /* 0x0000080d06007986 */ /* 0x000fe8000c101104 */
[----:B------:R-:W-:Y:S04]  /*1090*/  STG.E.U8 desc[UR4][R6.64+0x9], R15 ;  /* 0x0000090f06007986 */ /* 0x000fe8000c101104 */
[----:B------:R-:W-:Y:S04]  /*10a0*/  STG.E.U8 desc[UR4][R6.64+0xa], R17 ;  /* 0x00000a1106007986 */ /* 0x000fe8000c101104 */
[----:B------:R-:W-:Y:S04]  /*10b0*/  STG.E.U8 desc[UR4][R6.64+0xb], R19 ;  /* 0x00000b1306007986 */ /* 0x000fe8000c101104 */
[----:B------:R0:W-:Y:S02]  /*10c0*/  STG.E.U8 desc[UR4][R6.64+0xc], R21 ;  /* 0x00000c1506007986 */ /* 0x0001e4000c101104 */
[----:B0-----:R-:W-:-:S02]  /*10d0*/  IMAD.MOV.U32 R6, RZ, RZ, R10 ;  /* 0x000000ffff067224 */ /* 0x001fc400078e000a */
[----:B------:R-:W-:Y:S01]  /*10e0*/  IMAD.MOV.U32 R7, RZ, RZ, R11 ;  /* 0x000000ffff077224 */ /* 0x000fe200078e000b */
[----:B------:R-:W-:Y:S06]  /*10f0*/  @!P1 BRA `(.L_x_23) ;  /* 0xfffffffc00509947 */ /* 0x000fec000383ffff */
.L_x_22:
[----:B------:R-:W-:Y:S05]  /*1100*/  BSYNC.RECONVERGENT B2 ;  /* 0x0000000000027941 */ /* 0x000fea0003800200 */
.L_x_21:
[----:B------:R-:W-:Y:S01]  /*1110*/  IMAD.MOV R10, RZ, RZ, -R9 ;  /* 0x000000ffff0a7224 */ /* 0x000fe200078e0a09 */
[----:B------:R-:W-:Y:S04]  /*1120*/  BSSY.RECONVERGENT B2, `(.L_x_24) ;  /* 0x000001c000027945 */ /* 0x000fe80003800200 */
[----:B------:R-:W-:-:S13]  /*1130*/  ISETP.GT.AND P1, PT, R10, 0x4, PT ;  /* 0x000000040a00780c */ /* 0x000fda0003f24270 */
[----:B------:R-:W-:Y:S05]  /*1140*/  @!P1 BRA `(.L_x_25) ;  /* 0x0000000000649947 */ /* 0x000fea0003800000 */
[----:B------:R-:W2:Y:S04]  /*1150*/  LDL R10, [R2] ;  /* 0x00000000020a7983 */ /* 0x000ea80000100800 */
[----:B------:R0:W3:Y:S01]  /*1160*/  LDL R12, [R2+0x4] ;  /* 0x00000400020c7983 */ /* 0x0000e20000100800 */
[----:B------:R-:W-:Y:S01]  /*1170*/  PLOP3.LUT P0, PT, PT, PT, PT, 0x8, 0x80 ;  /* 0x000000000080781c */ /* 0x000fe20003f0e170 */
[----:B------:R-:W-:Y:S02]  /*1180*/  VIADD R9, R9, 0x8 ;  /* 0x0000000809097836 */ /* 0x000fe40000000000 */
[----:B0-----:R-:W-:Y:S01]  /*1190*/  VIADD R2, R2, 0x8 ;  /* 0x0000000802027836 */ /* 0x001fe20000000000 */
[C---:B--2---:R-:W-:Y:S02]  /*11a0*/  PRMT R11, R10.reuse, 0x7770, RZ ;  /* 0x000077700a0b7816 */ /* 0x044fe400000000ff */
[----:B------:R-:W-:-:S02]  /*11b0*/  PRMT R13, R10, 0x7771, RZ ;  /* 0x000077710a0d7816 */ /* 0x000fc400000000ff */
[C---:B------:R-:W-:Y:S01]  /*11c0*/  PRMT R15, R10.reuse, 0x7772, RZ ;  /* 0x000077720a0f7816 */ /* 0x040fe200000000ff */
[----:B------:R0:W-:Y:S01]  /*11d0*/  STG.E.U8 desc[UR4][R6.64+-0x3], R11 ;  /* 0xfffffd0b06007986 */ /* 0x0001e2000c101104 */
[----:B------:R-:W-:Y:S02]  /*11e0*/  PRMT R17, R10, 0x7773, RZ ;  /* 0x000077730a117816 */ /* 0x000fe400000000ff */
[----:B------:R-:W-:Y:S01]  /*11f0*/  IADD3 R10, P1, PT, R6, 0x8, RZ ;  /* 0x00000008060a7810 */ /* 0x000fe20007f3e0ff */
[----:B------:R-:W-:Y:S01]  /*1200*/  STG.E.U8 desc[UR4][R6.64+-0x2], R13 ;  /* 0xfffffe0d06007986 */ /* 0x000fe2000c101104 */
[C---:B---3--:R-:W-:Y:S02]  /*1210*/  PRMT R19, R12.reuse, 0x7770, RZ ;  /* 0x000077700c137816 */ /* 0x048fe400000000ff */
[C---:B------:R-:W-:Y:S01]  /*1220*/  PRMT R21, R12.reuse, 0x7771, RZ ;  /* 0x000077710c157816 */ /* 0x040fe200000000ff */
[----:B------:R-:W-:Y:S01]  /*1230*/  STG.E.U8 desc[UR4][R6.64+-0x1], R15 ;  /* 0xffffff0f06007986 */ /* 0x000fe2000c101104 */
[----:B------:R-:W-:-:S02]  /*1240*/  PRMT R23, R12, 0x7772, RZ ;  /* 0x000077720c177816 */ /* 0x000fc400000000ff */
[----:B------:R-:W-:Y:S01]  /*1250*/  PRMT R25, R12, 0x7773, RZ ;  /* 0x000077730c197816 */ /* 0x000fe200000000ff */
[----:B0-----:R-:W-:Y:S01]  /*1260*/  IMAD.X R11, RZ, RZ, R7, P1 ;  /* 0x000000ffff0b7224 */ /* 0x001fe200008e0607 */
[----:B------:R-:W-:Y:S04]  /*1270*/  STG.E.U8 desc[UR4][R6.64], R17 ;  /* 0x0000001106007986 */ /* 0x000fe8000c101104 */
[----:B------:R-:W-:Y:S04]  /*1280*/  STG.E.U8 desc[UR4][R6.64+0x1], R19 ;  /* 0x0000011306007986 */ /* 0x000fe8000c101104 */
[----:B------:R-:W-:Y:S04]  /*1290*/  STG.E.U8 desc[UR4][R6.64+0x2], R21 ;  /* 0x0000021506007986 */ /* 0x000fe8000c101104 */
[----:B------:R-:W-:Y:S04]  /*12a0*/  STG.E.U8 desc[UR4][R6.64+0x3], R23 ;  /* 0x0000031706007986 */ /* 0x000fe8000c101104 */
[----:B------:R0:W-:Y:S02]  /*12b0*/  STG.E.U8 desc[UR4][R6.64+0x4], R25 ;  /* 0x0000041906007986 */ /* 0x0001e4000c101104 */
[----:B0-----:R-:W-:-:S02]  /*12c0*/  IMAD.MOV.U32 R6, RZ, RZ, R10 ;  /* 0x000000ffff067224 */ /* 0x001fc400078e000a */
[----:B------:R-:W-:-:S07]  /*12d0*/  IMAD.MOV.U32 R7, RZ, RZ, R11 ;  /* 0x000000ffff077224 */ /* 0x000fce00078e000b */
.L_x_25:
[----:B------:R-:W-:Y:S05]  /*12e0*/  BSYNC.RECONVERGENT B2 ;  /* 0x0000000000027941 */ /* 0x000fea0003800200 */
.L_x_24:
[----:B------:R-:W-:-:S13]  /*12f0*/  ISETP.NE.OR P0, PT, R9, RZ, P0 ;  /* 0x000000ff0900720c */ /* 0x000fda0000705670 */
[----:B------:R-:W-:Y:S05]  /*1300*/  @!P0 BREAK.RELIABLE B1 ;  /* 0x0000000000018942 */ /* 0x000fea0003800100 */
[----:B------:R-:W-:Y:S05]  /*1310*/  @!P0 BRA `(.L_x_18) ;  /* 0x0000000000488947 */ /* 0x000fea0003800000 */
.L_x_20:
[----:B------:R-:W-:Y:S05]  /*1320*/  BSYNC.RELIABLE B1 ;  /* 0x0000000000017941 */ /* 0x000fea0003800100 */
.L_x_19:
[----:B------:R0:W2:Y:S01]  /*1330*/  LDL R10, [R2] ;  /* 0x00000000020a7983 */ /* 0x0000a20000100800 */
[----:B------:R-:W-:-:S05]  /*1340*/  VIADD R9, R9, 0x4 ;  /* 0x0000000409097836 */ /* 0x000fca0000000000 */
[----:B------:R-:W-:Y:S01]  /*1350*/  ISETP.NE.AND P0, PT, R9, RZ, PT ;  /* 0x000000ff0900720c */ /* 0x000fe20003f05270 */
[----:B0-----:R-:W-:Y:S01]  /*1360*/  VIADD R2, R2, 0x4 ;  /* 0x0000000402027836 */ /* 0x001fe20000000000 */
[C---:B--2---:R-:W-:Y:S02]  /*1370*/  PRMT R11, R10.reuse, 0x7770, RZ ;  /* 0x000077700a0b7816 */ /* 0x044fe400000000ff */
[C---:B------:R-:W-:Y:S02]  /*1380*/  PRMT R13, R10.reuse, 0x7771, RZ ;  /* 0x000077710a0d7816 */ /* 0x040fe400000000ff */
[C---:B------:R-:W-:Y:S01]  /*1390*/  PRMT R15, R10.reuse, 0x7772, RZ ;  /* 0x000077720a0f7816 */ /* 0x040fe200000000ff */
[----:B------:R-:W-:Y:S01]  /*13a0*/  STG.E.U8 desc[UR4][R6.64+-0x3], R11 ;  /* 0xfffffd0b06007986 */ /* 0x000fe2000c101104 */
[----:B------:R-:W-:Y:S02]  /*13b0*/  PRMT R17, R10, 0x7773, RZ ;  /* 0x000077730a117816 */ /* 0x000fe400000000ff */
[----:B------:R-:W-:Y:S01]  /*13c0*/  IADD3 R10, P1, PT, R6, 0x4, RZ ;  /* 0x00000004060a7810 */ /* 0x000fe20007f3e0ff */
[----:B------:R-:W-:Y:S04]  /*13d0*/  STG.E.U8 desc[UR4][R6.64+-0x2], R13 ;  /* 0xfffffe0d06007986 */ /* 0x000fe8000c101104 */
[----:B------:R-:W-:Y:S01]  /*13e0*/  IMAD.X R19, RZ, RZ, R7, P1 ;  /* 0x000000ffff137224 */ /* 0x000fe200008e0607 */
[----:B------:R-:W-:Y:S04]  /*13f0*/  STG.E.U8 desc[UR4][R6.64+-0x1], R15 ;  /* 0xffffff0f06007986 */ /* 0x000fe8000c101104 */
[----:B------:R0:W-:Y:S02]  /*1400*/  STG.E.U8 desc[UR4][R6.64], R17 ;  /* 0x0000001106007986 */ /* 0x0001e4000c101104 */
[----:B0-----:R-:W-:-:S02]  /*1410*/  IMAD.MOV.U32 R6, RZ, RZ, R10 ;  /* 0x000000ffff067224 */ /* 0x001fc400078e000a */
[----:B------:R-:W-:Y:S01]  /*1420*/  IMAD.MOV.U32 R7, RZ, RZ, R19 ;  /* 0x000000ffff077224 */ /* 0x000fe200078e0013 */
[----:B------:R-:W-:Y:S06]  /*1430*/  @P0 BRA `(.L_x_19) ;  /* 0xfffffffc00bc0947 */ /* 0x000fec000383ffff */
.L_x_18:
[----:B------:R-:W-:Y:S05]  /*1440*/  BSYNC.RECONVERGENT B0 ;  /* 0x0000000000007941 */ /* 0x000fea0003800200 */
.L_x_17:
[----:B------:R-:W-:Y:S05]  /*1450*/  WARPSYNC.ALL ;  /* 0x0000000000007948 */ /* 0x000fea0003800000 */
[----:B------:R-:W-:-:S13]  /*1460*/  ISETP.NE.AND P0, PT, R8, RZ, PT ;  /* 0x000000ff0800720c */ /* 0x000fda0003f05270 */
[----:B------:R-:W-:Y:S05]  /*1470*/  @!P0 EXIT ;  /* 0x000000000000894d */ /* 0x000fea0003800000 */
[----:B------:R-:W0:Y:S01]  /*1480*/  LDCU.64 UR6, c[0x0][0x390] ;  /* 0x00007200ff0677ac */ /* 0x000e220008000a00 */
[----:B------:R-:W-:Y:S01]  /*1490*/  IMAD.MOV R8, RZ, RZ, -R8 ;  /* 0x000000ffff087224 */ /* 0x000fe200078e0a08 */
[--C-:B0-----:R-:W-:Y:S01]  /*14a0*/  IADD3 R4, P0, P1, R4, UR6, R0.reuse ;  /* 0x0000000604047c10 */ /* 0x101fe2000f91e000 */
[----:B------:R-:W-:-:S03]  /*14b0*/  IMAD.IADD R0, R1, 0x1, R0 ;  /* 0x0000000101007824 */ /* 0x000fc600078e0200 */
[----:B------:R-:W-:-:S09]  /*14c0*/  IADD3.X R7, PT, PT, R3, UR7, RZ, P0, P1 ;  /* 0x0000000703077c10 */ /* 0x000fd200087e24ff */
.L_x_26:
[----:B0-----:R0:W2:Y:S01]  /*14d0*/  LDL.U8 R5, [R0] ;  /* 0x0000000000057983 */ /* 0x0010a20000100000 */
[----:B------:R-:W-:Y:S01]  /*14e0*/  IMAD.MOV.U32 R2, RZ, RZ, R4 ;  /* 0x000000ffff027224 */ /* 0x000fe200078e0004 */
[----:B------:R-:W-:Y:S01]  /*14f0*/  IADD3 R4, P1, PT, R4, 0x1, RZ ;  /* 0x0000000104047810 */ /* 0x000fe20007f3e0ff */
[--C-:B------:R-:W-:Y:S02]  /*1500*/  IMAD.MOV.U32 R3, RZ, RZ, R7.reuse ;  /* 0x000000ffff037224 */ /* 0x100fe400078e0007 */
[----:B------:R-:W-:Y:S02]  /*1510*/  VIADD R8, R8, 0x1 ;  /* 0x0000000108087836 */ /* 0x000fe40000000000 */
[----:B------:R-:W-:Y:S02]  /*1520*/  IMAD.X R7, RZ, RZ, R7, P1 ;  /* 0x000000ffff077224 */ /* 0x000fe400008e0607 */
[----:B0-----:R-:W-:Y:S01]  /*1530*/  VIADD R0, R0, 0x1 ;  /* 0x0000000100007836 */ /* 0x001fe20000000000 */
[----:B------:R-:W-:Y:S01]  /*1540*/  ISETP.NE.AND P0, PT, R8, RZ, PT ;  /* 0x000000ff0800720c */ /* 0x000fe20003f05270 */
[----:B--2---:R0:W-:-:S12]  /*1550*/  STG.E.U8 desc[UR4][R2.64], R5 ;  /* 0x0000000502007986 */ /* 0x0041d8000c101104 */
[----:B------:R-:W-:Y:S05]  /*1560*/  @P0 BRA `(.L_x_26) ;  /* 0xfffffffc00d80947 */ /* 0x000fea000383ffff */
[----:B------:R-:W-:Y:S05]  /*1570*/  EXIT ;  /* 0x000000000000794d */ /* 0x000fea0003800000 */
.L_x_0:
[----:B------:R-:W-:Y:S01]  /*1580*/  IMAD.SHL.U32 R9, R5, 0x8, RZ ;  /* 0x0000000805097824 */ /* 0x000fe200078e00ff */
[----:B------:R-:W-:Y:S01]  /*1590*/  MOV R0, 0x0 ;  /* 0x0000000000007802 */ /* 0x000fe20000000f00 */
[----:B------:R-:W-:Y:S01]  /*15a0*/  IMAD.MOV.U32 R8, RZ, RZ, 0xc350 ;  /* 0x0000c350ff087424 */ /* 0x000fe200078e00ff */
[----:B------:R-:W0:Y:S01]  /*15b0*/  LDCU.64 UR6, c[0x4][0x10] ;  /* 0x01000200ff0677ac */ /* 0x000e220008000a00 */
[----:B------:R-:W-:Y:S01]  /*15c0*/  IADD3 R6, P0, P1, R1, 0xc350, R6 ;  /* 0x0000c35001067810 */ /* 0x000fe2000791e006 */
[----:B------:R1:W2:Y:S02]  /*15d0*/  LDC.64 R2, c[0x4][R0] ;  /* 0x0100000000027b82 */ /* 0x0002a40000000a00 */
[----:B------:R1:W-:Y:S01]  /*15e0*/  STL.64 [R1+0xc350], R8 ;  /* 0x00c3500801007387 */ /* 0x0003e20000100a00 */
[----:B------:R-:W-:Y:S01]  /*15f0*/  IADD3.X R7, PT, PT, RZ, UR4, RZ, P0, P1 ;  /* 0x00000004ff077c10 */ /* 0x000fe200087e24ff */
[----:B0-----:R-:W-:Y:S02]  /*1600*/  IMAD.U32 R4, RZ, RZ, UR6 ;  /* 0x00000006ff047e24 */ /* 0x001fe4000f8e00ff */
[----:B-1----:R-:W-:-:S07]  /*1610*/  IMAD.U32 R5, RZ, RZ, UR7 ;  /* 0x00000007ff057e24 */ /* 0x002fce000f8e00ff */
[----:B------:R-:W-:-:S07]  /*1620*/  LEPC R20, `(.L_x_27) ;  /* 0x000000001014794e */ /* 0x000fce0000000000 */
[----:B--2---:R-:W-:Y:S05]  /*1630*/  CALL.ABS.NOINC R2 ;  /* 0x0000000002007343 */ /* 0x004fea0003c00000 */
.L_x_27:
[----:B------:R-:W-:Y:S05]  /*1640*/  EXIT ;  /* 0x000000000000794d */ /* 0x000fea0003800000 */
.L_x_28:
[----:B------:R-:W-:-:S00]  /*1650*/  BRA `(.L_x_28) ;  /* 0xfffffffc00fc7947 */ /* 0x000fc0000383ffff */
[----:B------:R-:W-:-:S00]  /*1660*/  NOP ;  /* 0x0000000000007918 */ /* 0x000fc00000000000 */
        /* <DEDUP_REMOVED lines=9> */
.L_x_32:


//--------------------- .text._Z15charCountKernelPKciPi --------------------------
	.section	.text._Z15charCountKernelPKciPi,"ax",@progbits
	.align	128
        .global         _Z15charCountKernelPKciPi
        .type           _Z15charCountKernelPKciPi,@function
        .size           _Z15charCountKernelPKciPi,(.L_x_33 - _Z15charCountKernelPKciPi)
        .other          _Z15charCountKernelPKciPi,@"STO_CUDA_ENTRY STV_DEFAULT"
_Z15charCountKernelPKciPi:
.text._Z15charCountKernelPKciPi:
[----:B------:R-:W0:Y:S01]  /*0000*/  LDC R1, c[0x0][0x37c] ;  /* 0x0000df00ff017b82 */ /* 0x000e220000000800 */
[----:B------:R-:W1:Y:S07]  /*0010*/  S2R R3, SR_TID.X ;  /* 0x0000000000037919 */ /* 0x000e6e0000002100 */
[----:B------:R-:W1:Y:S01]  /*0020*/  S2UR UR4, SR_CTAID.X ;  /* 0x00000000000479c3 */ /* 0x000e620000002500 */
[----:B------:R-:W2:Y:S07]  /*0030*/  LDCU UR5, c[0x0][0x388] ;  /* 0x00007100ff0577ac */ /* 0x000eae0008000800 */
[----:B------:R-:W1:Y:S02]  /*0040*/  LDC R2, c[0x0][0x360] ;  /* 0x0000d800ff027b82 */ /* 0x000e640000000800 */
[----:B-1----:R-:W-:Y:S01]  /*0050*/  IMAD R2, R2, UR4, R3 ;  /* 0x0000000402027c24 */ /* 0x002fe2000f8e0203 */
[----:B--2---:R-:W-:-:S04]  /*0060*/  USHF.R.S32.HI UR4, URZ, 0x1f, UR5 ;  /* 0x0000001fff047899 */ /* 0x004fc80008011405 */
[----:B------:R-:W-:-:S04]  /*0070*/  ISETP.GE.U32.AND P0, PT, R2, UR5, PT ;  /* 0x0000000502007c0c */ /* 0x000fc8000bf06070 */
[----:B------:R-:W-:-:S13]  /*0080*/  ISETP.GE.AND.EX P0, PT, RZ, UR4, PT, P0 ;  /* 0x00000004ff007c0c */ /* 0x000fda000bf06300 */
[----:B0-----:R-:W-:Y:S05]  /*0090*/  @P0 EXIT ;  /* 0x000000000000094d */ /* 0x001fea0003800000 */
[----:B------:R-:W0:Y:S01]  /*00a0*/  LDCU.64 UR4, c[0x0][0x380] ;  /* 0x00007000ff0477ac */ /* 0x000e220008000a00 */
[----:B------:R-:W1:Y:S01]  /*00b0*/  LDCU.64 UR36, c[0x0][0x358] ;  /* 0x00006b00ff2477ac */ /* 0x000e620008000a00 */
[----:B0-----:R-:W-:-:S05]  /*00c0*/  IADD3 R2, P0, PT, R2, UR4, RZ ;  /* 0x0000000402027c10 */ /* 0x001fca000ff1e0ff */
[----:B------:R-:W-:-:S05]  /*00d0*/  IMAD.X R3, RZ, RZ, UR5, P0 ;  /* 0x00000005ff037e24 */ /* 0x000fca00080e06ff */
[----:B-1----:R-:W2:Y:S02]  /*00e0*/  LDG.E.S8 R0, desc[UR36][R2.64] ;  /* 0x0000002402007981 */ /* 0x002ea4000c1e1300 */
[----:B--2---:R-:W-:-:S13]  /*00f0*/  ISETP.GT.AND P0, PT, R0, -0x1, PT ;  /* 0xffffffff0000780c */ /* 0x004fda0003f04270 */
[----:B------:R-:W-:Y:S05]  /*0100*/  @P0 BRA `(.L_x_29) ;  /* 0x0000000000240947 */ /* 0x000fea0003800000 */
[----:B------:R-:W-:Y:S01]  /*0110*/  MOV R0, 0x0 ;  /* 0x0000000000007802 */ /* 0x000fe20000000f00 */
[----:B------:R-:W0:Y:S01]  /*0120*/  LDCU.64 UR4, c[0x4][0x8] ;  /* 0x01000100ff0477ac */ /* 0x000e220008000a00 */
[----:B------:R-:W-:Y:S02]  /*0130*/  CS2R R6, SRZ ;  /* 0x0000000000067805 */ /* 0x000fe4000001ff00 */
[----:B------:R1:W2:Y:S01]  /*0140*/  LDC.64 R2, c[0x4][R0] ;  /* 0x0100000000027b82 */ /* 0x0002a20000000a00 */
[----:B0-----:R-:W-:Y:S02]  /*0150*/  IMAD.U32 R4, RZ, RZ, UR4 ;  /* 0x00000004ff047e24 */ /* 0x001fe4000f8e00ff */
[----:B-1----:R-:W-:-:S07]  /*0160*/  IMAD.U32 R5, RZ, RZ, UR5 ;  /* 0x00000005ff057e24 */ /* 0x002fce000f8e00ff */
[----:B------:R-:W-:-:S07]  /*0170*/  LEPC R20, `(.L_x_30) ;  /* 0x000000001014794e */ /* 0x000fce0000000000 */
[----:B--2---:R-:W-:Y:S05]  /*0180*/  CALL.ABS.NOINC R2 ;  /* 0x0000000002007343 */ /* 0x004fea0003c00000 */
.L_x_30:
[----:B------:R-:W-:Y:S05]  /*0190*/  EXIT ;  /* 0x000000000000794d */ /* 0x000fea0003800000 */
.L_x_29:
[----:B------:R-:W0:Y:S01]  /*01a0*/  LDC.64 R2, c[0x0][0x390] ;  /* 0x0000e400ff027b82 */ /* 0x000e220000000a00 */
[----:B------:R-:W-:Y:S01]  /*01b0*/  LOP3.LUT R5, R0, 0xff, RZ, 0xc0, !PT ;  /* 0x000000ff00057812 */ /* 0x000fe200078ec0ff */
[----:B------:R-:W-:-:S04]  /*01c0*/  IMAD.MOV.U32 R7, RZ, RZ, 0x1 ;  /* 0x00000001ff077424 */ /* 0x000fc800078e00ff */
[----:B0-----:R-:W-:-:S05]  /*01d0*/  IMAD.WIDE.U32 R2, R5, 0x4, R2 ;  /* 0x0000000405027825 */ /* 0x001fca00078e0002 */
[----:B------:R-:W-:Y:S01]  /*01e0*/  REDG.E.ADD.STRONG.GPU desc[UR36][R2.64], R7 ;  /* 0x000000070200798e */ /* 0x000fe2000c12e124 */
[----:B------:R-:W-:Y:S05]  /*01f0*/  EXIT ;  /* 0x000000000000794d */ /* 0x000fea0003800000 */
.L_x_31:
        /* <DEDUP_REMOVED lines=16> */
.L_x_33:


//--------------------- .nv.global.init           --------------------------
	.section	.nv.global.init,"aw",@progbits
.nv.global.init:
	.type		$str,@object
	.size		$str,($str$1 - $str)
$str:
        /*0000*/ 	.byte	0x43, 0x61, 0x6e, 0x27, 0x74, 0x20, 0x75, 0x73, 0x65, 0x20, 0x4e, 0x6f, 0x6e, 0x2d, 0x41, 0x53
        /*0010*/ 	.byte	0x43, 0x49, 0x49, 0x20, 0x63, 0x68, 0x61, 0x72, 0x61, 0x63, 0x74, 0x65, 0x72, 0x73, 0x2e, 0x0a
        /*0020*/ 	.byte	0x00
	.type		$str$1,@object
	.size		$str$1,(.L_1 - $str$1)
$str$1:
        /*0021*/ 	.byte	0x4e, 0x20, 0x69, 0x73, 0x20, 0x74, 0x6f, 0x6f, 0x20, 0x73, 0x6d, 0x61, 0x6c, 0x6c, 0x2e, 0x20
        /*0031*/ 	.byte	0x49, 0x6e, 0x63, 0x72, 0x65, 0x61, 0x73, 0x65, 0x20, 0x4e, 0x28, 0x25, 0x64, 0x29, 0x20, 0x74
        /*0041*/ 	.byte	0x6f, 0x20, 0x61, 0x74, 0x20, 0x6c, 0x65, 0x61, 0x73, 0x74, 0x20, 0x25, 0x64, 0x2e, 0x0a, 0x00
.L_1:


//--------------------- .nv.shared.reserved.0     --------------------------
	.section	.nv.shared.reserved.0,"aw",@nobits
	.weak		__nv_reservedSMEM_offset_0_alias
	.size		__nv_reservedSMEM_offset_0_alias, 0, 64
	.other		__nv_reservedSMEM_offset_0_alias,@"STO_CUDA_RESERVED_SHARED STV_DEFAULT"
__nv_reservedSMEM_offset_0_alias:
	.zero		0
	.zero		64


//--------------------- .nv.constant0._Z12encodeKernelPKciPcS1_ii --------------------------
	.section	.nv.constant0._Z12encodeKernelPKciPcS1_ii,"a",@progbits
	.sectionflags	@""
	.align	4
.nv.constant0._Z12encodeKernelPKciPcS1_ii:
	.zero		936


//--------------------- .nv.constant0._Z15charCountKernelPKciPi --------------------------
	.section	.nv.constant0._Z15charCountKernelPKciPi,"a",@progbits
	.sectionflags	@""
	.align	4
.nv.constant0._Z15charCountKernelPKciPi:
	.zero		920


//--------------------- SYMBOLS --------------------------

	.type		.nv.reservedSmem.offset0,@object
	.size		.nv.reservedSmem.offset0,0x4
	.type		vprintf,@function
